	.target	sm_100a

	.elftype	@"ET_EXEC"


//--------------------- .note.nv.tkinfo           --------------------------
	.section	.note.nv.tkinfo,"",@"SHT_NOTE"
	.sectionflags	@"SHF_NOTE_NV_TKINFO"
	.tkinfo
        /*0018*/ 	.word	0x00000002
        /*0030*/ 	.string	""
        /*0030*/ 	.string	"ptxas"
        /*0030*/ 	.string	"Cuda compilation tools, release 13.0, V13.0.88"
        /*0030*/ 	.string	"Build cuda_13.0.r13.0/compiler.36424714_0"
        /*0030*/ 	.string	"-arch sm_100a -m 64 "



//--------------------- .note.nv.cuinfo           --------------------------
	.section	.note.nv.cuinfo,"",@"SHT_NOTE"
	.sectionflags	@"SHF_NOTE_NV_CUINFO"
        /*0018*/ 	.short	0x0002
        /*001a*/ 	.short	0x0064
        /*001c*/ 	.short	0x0082
	.zero		2


//--------------------- .nv.info                  --------------------------
	.section	.nv.info,"",@"SHT_CUDA_INFO"
	.align	4


	//----- nvinfo : EIATTR_REGCOUNT
	.align		4
        /*0000*/ 	.byte	0x04, 0x2f
        /*0002*/ 	.short	(.L_19 - .L_18)
	.align		4
.L_18:
        /*0004*/ 	.word	index@(_ZN7cutlass13device_kernelINS_4gemm6kernel13GemmUniversalIN4cute5tupleIJiiiiEEENS1_10collective13CollectiveMmaINS1_35MainloopSm100TmaUmmaWarpSpecializedILi26ELi2ELi4ENS5_IJNS4_1CILi2EEESB_NSA_ILi1EEEEEEEENS5_IJNSA_ILi64EEESF_NSA_ILi32EEEEEENS_10bfloat16_tENS5_IJlSC_lEEESI_SJ_NS4_8TiledMMAINS4_8MMA_AtomIJNS4_20SM100_MMA_F16BF16_SSISI_SI_fLi64ELi64ELNS4_4UMMA5MajorE0ELSO_0ELNSN_7ScaleInE0ELSP_0EEEEEENS4_6LayoutINS5_IJSC_SC_SC_EEENS5_IJNSA_ILi0EEESU_SU_EEEEENS5_IJNS4_10UnderscoreESX_SX_EEEEENS4_23SM90_TMA_LOAD_MULTICASTENS4_14ComposedLayoutINS4_7SwizzleILi2ELi4ELi3EEENS4_18smem_ptr_flag_bitsILi16EEENSS_INS5_IJNSA_ILi8EEESG_EEENS5_IJSG_SC_EEEEEEEvNS4_8identityES10_S1A_vS1B_EENS_8epilogue10collective18CollectiveEpilogueINS1D_23Sm100TmaWarpSpecializedILi3ELi2ELi16ELb1ELb0EEEJSH_NS5_IJNSS_ISF_SC_EENSS_ISG_SC_EEEEESI_SJ_SI_SJ_NS1D_6fusion15FusionCallbacksIS1H_NS1L_17LinearCombinationISI_fSI_fLNS_15FloatRoundStyleE2EEESH_S1K_JEEENS4_5SM1004TMEM4LOAD26SM100_TMEM_LOAD_16dp256b4xENS4_13SM90_TMA_LOADES1A_NS4_17SM75_U32x4_LDSM_NENS4_14SM90_TMA_STOREES1A_NS4_17SM90_U32x4_STSM_NENS4_39AutoVectorizingCopyWithAssumedAlignmentILi128EEEEEEvvEEEEvNT_6ParamsE)
        /*0008*/ 	.word	0x00000045


	//----- nvinfo : EIATTR_FRAME_SIZE
	.align		4
.L_19:
        /*000c*/ 	.byte	0x04, 0x11
        /*000e*/ 	.short	(.L_21 - .L_20)
	.align		4
.L_20:
        /*0010*/ 	.word	index@($__internal_2_$__cuda_sm10x_tcgen05_guardrail_trap_unallocated_columns_being_dealloced)
        /*0014*/ 	.word	0x00000000


	//----- nvinfo : EIATTR_FRAME_SIZE
	.align		4
.L_21:
        /*0018*/ 	.byte	0x04, 0x11
        /*001a*/ 	.short	(.L_23 - .L_22)
	.align		4
.L_22:
        /*001c*/ 	.word	index@($__internal_1_$__cuda_sm10x_tcgen05_guardrail_trap_phase_invalid_during_alloc)
        /*0020*/ 	.word	0x00000000


	//----- nvinfo : EIATTR_FRAME_SIZE
	.align		4
.L_23:
        /*0024*/ 	.byte	0x04, 0x11
        /*0026*/ 	.short	(.L_25 - .L_24)
	.align		4
.L_24:
        /*0028*/ 	.word	index@($__internal_0_$__cuda_sm10x_tcgen05_guardrail_trap_col_being_dealloced_not_returned_by_alloc)
        /*002c*/ 	.word	0x00000000


	//----- nvinfo : EIATTR_FRAME_SIZE
	.align		4
.L_25:
        /*0030*/ 	.byte	0x04, 0x11
        /*0032*/ 	.short	(.L_27 - .L_26)
	.align		4
.L_26:
        /*0034*/ 	.word	index@(_ZN7cutlass13device_kernelINS_4gemm6kernel13GemmUniversalIN4cute5tupleIJiiiiEEENS1_10collective13CollectiveMmaINS1_35MainloopSm100TmaUmmaWarpSpecializedILi26ELi2ELi4ENS5_IJNS4_1CILi2EEESB_NSA_ILi1EEEEEEEENS5_IJNSA_ILi64EEESF_NSA_ILi32EEEEEENS_10bfloat16_tENS5_IJlSC_lEEESI_SJ_NS4_8TiledMMAINS4_8MMA_AtomIJNS4_20SM100_MMA_F16BF16_SSISI_SI_fLi64ELi64ELNS4_4UMMA5MajorE0ELSO_0ELNSN_7ScaleInE0ELSP_0EEEEEENS4_6LayoutINS5_IJSC_SC_SC_EEENS5_IJNSA_ILi0EEESU_SU_EEEEENS5_IJNS4_10UnderscoreESX_SX_EEEEENS4_23SM90_TMA_LOAD_MULTICASTENS4_14ComposedLayoutINS4_7SwizzleILi2ELi4ELi3EEENS4_18smem_ptr_flag_bitsILi16EEENSS_INS5_IJNSA_ILi8EEESG_EEENS5_IJSG_SC_EEEEEEEvNS4_8identityES10_S1A_vS1B_EENS_8epilogue10collective18CollectiveEpilogueINS1D_23Sm100TmaWarpSpecializedILi3ELi2ELi16ELb1ELb0EEEJSH_NS5_IJNSS_ISF_SC_EENSS_ISG_SC_EEEEESI_SJ_SI_SJ_NS1D_6fusion15FusionCallbacksIS1H_NS1L_17LinearCombinationISI_fSI_fLNS_15FloatRoundStyleE2EEESH_S1K_JEEENS4_5SM1004TMEM4LOAD26SM100_TMEM_LOAD_16dp256b4xENS4_13SM90_TMA_LOADES1A_NS4_17SM75_U32x4_LDSM_NENS4_14SM90_TMA_STOREES1A_NS4_17SM90_U32x4_STSM_NENS4_39AutoVectorizingCopyWithAssumedAlignmentILi128EEEEEEvvEEEEvNT_6ParamsE)
        /*0038*/ 	.word	0x00000000


	//----- nvinfo : EIATTR_MIN_STACK_SIZE
	.align		4
.L_27:
        /*003c*/ 	.byte	0x04, 0x12
        /*003e*/ 	.short	(.L_29 - .L_28)
	.align		4
.L_28:
        /*0040*/ 	.word	index@(_ZN7cutlass13device_kernelINS_4gemm6kernel13GemmUniversalIN4cute5tupleIJiiiiEEENS1_10collective13CollectiveMmaINS1_35MainloopSm100TmaUmmaWarpSpecializedILi26ELi2ELi4ENS5_IJNS4_1CILi2EEESB_NSA_ILi1EEEEEEEENS5_IJNSA_ILi64EEESF_NSA_ILi32EEEEEENS_10bfloat16_tENS5_IJlSC_lEEESI_SJ_NS4_8TiledMMAINS4_8MMA_AtomIJNS4_20SM100_MMA_F16BF16_SSISI_SI_fLi64ELi64ELNS4_4UMMA5MajorE0ELSO_0ELNSN_7ScaleInE0ELSP_0EEEEEENS4_6LayoutINS5_IJSC_SC_SC_EEENS5_IJNSA_ILi0EEESU_SU_EEEEENS5_IJNS4_10UnderscoreESX_SX_EEEEENS4_23SM90_TMA_LOAD_MULTICASTENS4_14ComposedLayoutINS4_7SwizzleILi2ELi4ELi3EEENS4_18smem_ptr_flag_bitsILi16EEENSS_INS5_IJNSA_ILi8EEESG_EEENS5_IJSG_SC_EEEEEEEvNS4_8identityES10_S1A_vS1B_EENS_8epilogue10collective18CollectiveEpilogueINS1D_23Sm100TmaWarpSpecializedILi3ELi2ELi16ELb1ELb0EEEJSH_NS5_IJNSS_ISF_SC_EENSS_ISG_SC_EEEEESI_SJ_SI_SJ_NS1D_6fusion15FusionCallbacksIS1H_NS1L_17LinearCombinationISI_fSI_fLNS_15FloatRoundStyleE2EEESH_S1K_JEEENS4_5SM1004TMEM4LOAD26SM100_TMEM_LOAD_16dp256b4xENS4_13SM90_TMA_LOADES1A_NS4_17SM75_U32x4_LDSM_NENS4_14SM90_TMA_STOREES1A_NS4_17SM90_U32x4_STSM_NENS4_39AutoVectorizingCopyWithAssumedAlignmentILi128EEEEEEvvEEEEvNT_6ParamsE)
        /*0044*/ 	.word	0x00000000
.L_29:


//--------------------- .nv.compat                --------------------------
	.section	.nv.compat,"",@"SHT_CUDA_COMPAT_INFO"
	.align	4
        /*0000*/ 	.byte	0x02, 0x09, 0x01, 0x00, 0x02, 0x02, 0x02, 0x00, 0x02, 0x05, 0x05, 0x00, 0x03, 0x07, 0x01, 0x01
        /*0010*/ 	.byte	0x02, 0x03, 0x01, 0x00, 0x02, 0x06, 0x01, 0x00, 0x04, 0x0b, 0x08, 0x00, 0x09, 0x00, 0x00, 0x00
        /*0020*/ 	.byte	0x00, 0x00, 0x00, 0x00


//--------------------- .nv.info._ZN7cutlass13device_kernelINS_4gemm6kernel13GemmUniversalIN4cute5tupleIJiiiiEEENS1_10collective13CollectiveMmaINS1_35MainloopSm100TmaUmmaWarpSpecializedILi26ELi2ELi4ENS5_IJNS4_1CILi2EEESB_NSA_ILi1EEEEEEEENS5_IJNSA_ILi64EEESF_NSA_ILi32EEEEEENS_10bfloat16_tENS5_IJlSC_lEEESI_SJ_NS4_8TiledMMAINS4_8MMA_AtomIJNS4_20SM100_MMA_F16BF16_SSISI_SI_fLi64ELi64ELNS4_4UMMA5MajorE0ELSO_0ELNSN_7ScaleInE0ELSP_0EEEEEENS4_6LayoutINS5_IJSC_SC_SC_EEENS5_IJNSA_ILi0EEESU_SU_EEEEENS5_IJNS4_10UnderscoreESX_SX_EEEEENS4_23SM90_TMA_LOAD_MULTICASTENS4_14ComposedLayoutINS4_7SwizzleILi2ELi4ELi3EEENS4_18smem_ptr_flag_bitsILi16EEENSS_INS5_IJNSA_ILi8EEESG_EEENS5_IJSG_SC_EEEEEEEvNS4_8identityES10_S1A_vS1B_EENS_8epilogue10collective18CollectiveEpilogueINS1D_23Sm100TmaWarpSpecializedILi3ELi2ELi16ELb1ELb0EEEJSH_NS5_IJNSS_ISF_SC_EENSS_ISG_SC_EEEEESI_SJ_SI_SJ_NS1D_6fusion15FusionCallbacksIS1H_NS1L_17LinearCombinationISI_fSI_fLNS_15FloatRoundStyleE2EEESH_S1K_JEEENS4_5SM1004TMEM4LOAD26SM100_TMEM_LOAD_16dp256b4xENS4_13SM90_TMA_LOADES1A_NS4_17SM75_U32x4_LDSM_NENS4_14SM90_TMA_STOREES1A_NS4_17SM90_U32x4_STSM_NENS4_39AutoVectorizingCopyWithAssumedAlignmentILi128EEEEEEvvEEEEvNT_6ParamsE --------------------------
	.section	.nv.info._ZN7cutlass13device_kernelINS_4gemm6kernel13GemmUniversalIN4cute5tupleIJiiiiEEENS1_10collective13CollectiveMmaINS1_35MainloopSm100TmaUmmaWarpSpecializedILi26ELi2ELi4ENS5_IJNS4_1CILi2EEESB_NSA_ILi1EEEEEEEENS5_IJNSA_ILi64EEESF_NSA_ILi32EEEEEENS_10bfloat16_tENS5_IJlSC_lEEESI_SJ_NS4_8TiledMMAINS4_8MMA_AtomIJNS4_20SM100_MMA_F16BF16_SSISI_SI_fLi64ELi64ELNS4_4UMMA5MajorE0ELSO_0ELNSN_7ScaleInE0ELSP_0EEEEEENS4_6LayoutINS5_IJSC_SC_SC_EEENS5_IJNSA_ILi0EEESU_SU_EEEEENS5_IJNS4_10UnderscoreESX_SX_EEEEENS4_23SM90_TMA_LOAD_MULTICASTENS4_14ComposedLayoutINS4_7SwizzleILi2ELi4ELi3EEENS4_18smem_ptr_flag_bitsILi16EEENSS_INS5_IJNSA_ILi8EEESG_EEENS5_IJSG_SC_EEEEEEEvNS4_8identityES10_S1A_vS1B_EENS_8epilogue10collective18CollectiveEpilogueINS1D_23Sm100TmaWarpSpecializedILi3ELi2ELi16ELb1ELb0EEEJSH_NS5_IJNSS_ISF_SC_EENSS_ISG_SC_EEEEESI_SJ_SI_SJ_NS1D_6fusion15FusionCallbacksIS1H_NS1L_17LinearCombinationISI_fSI_fLNS_15FloatRoundStyleE2EEESH_S1K_JEEENS4_5SM1004TMEM4LOAD26SM100_TMEM_LOAD_16dp256b4xENS4_13SM90_TMA_LOADES1A_NS4_17SM75_U32x4_LDSM_NENS4_14SM90_TMA_STOREES1A_NS4_17SM90_U32x4_STSM_NENS4_39AutoVectorizingCopyWithAssumedAlignmentILi128EEEEEEvvEEEEvNT_6ParamsE,"",@"SHT_CUDA_INFO"
	.sectionflags	@""
	.align	4


	//----- nvinfo : EIATTR_CUDA_API_VERSION
	.align		4
        /*0000*/ 	.byte	0x04, 0x37
        /*0002*/ 	.short	(.L_31 - .L_30)
.L_30:
        /*0004*/ 	.word	0x00000082


	//----- nvinfo : EIATTR_KPARAM_INFO
	.align		4
.L_31:
        /*0008*/ 	.byte	0x04, 0x17
        /*000a*/ 	.short	(.L_33 - .L_32)
.L_32:
        /*000c*/ 	.word	0x00000000
        /*0010*/ 	.short	0x0000
        /*0012*/ 	.short	0x0000
        /*0014*/ 	.byte	0x00, 0xf0, 0x01, 0x20


	//----- nvinfo : EIATTR_AT_ENTRY_FRAGMENTS
	.align		4
.L_33:
        /*0018*/ 	.byte	0x04, 0x4f
        /*001a*/ 	.short	(.L_35 - .L_34)


	//   ....[0]....
.L_34:
        /*001c*/ 	.word	0x00000006


	//----- nvinfo : EIATTR_RESERVED_SMEM_USED
	.align		4
.L_35:
        /*0020*/ 	.byte	0x01, 0x41
	.zero		2


	//----- nvinfo : EIATTR_SPARSE_MMA_MASK
	.align		4
        /*0024*/ 	.byte	0x03, 0x50
        /*0026*/ 	.short	0x0000


	//----- nvinfo : EIATTR_TCGEN05_1CTA_USED
	.align		4
        /*0028*/ 	.byte	0x01, 0x51
	.zero		2


	//----- nvinfo : EIATTR_MAXREG_COUNT
	.align		4
        /*002c*/ 	.byte	0x03, 0x1b
        /*002e*/ 	.short	0x00ff


	//----- nvinfo : EIATTR_NUM_BARRIERS
	.align		4
        /*0030*/ 	.byte	0x02, 0x4c
        /*0032*/ 	.byte	0x07
	.zero		1


	//----- nvinfo : EIATTR_EXTERNS
	.align		4
        /*0034*/ 	.byte	0x04, 0x0f
        /*0036*/ 	.short	(.L_37 - .L_36)


	//   ....[0]....
	.align		4
.L_36:
        /*0038*/ 	.word	index@(__assertfail)


	//----- nvinfo : EIATTR_MERCURY_ISA_VERSION
	.align		4
.L_37:
        /*003c*/ 	.byte	0x03, 0x5f
        /*003e*/ 	.short	0x0101


	//----- nvinfo : EIATTR_INT_WARP_WIDE_INSTR_OFFSETS
	.align		4
        /*0040*/ 	.byte	0x04, 0x31
        /*0042*/ 	.short	(.L_39 - .L_38)


	//   ....[0]....
.L_38:
        /*0044*/ 	.word	0x00004d20


	//   ....[1]....
        /*0048*/ 	.word	0x00004d50


	//   ....[2]....
        /*004c*/ 	.word	0x00004d70


	//   ....[3]....
        /*0050*/ 	.word	0x00005940


	//   ....[4]....
        /*0054*/ 	.word	0x000059c0


	//   ....[5]....
        /*0058*/ 	.word	0x00005ac0


	//   ....[6]....
        /*005c*/ 	.word	0x00005bd0


	//----- nvinfo : EIATTR_COOP_GROUP_MASK_REGIDS
	.align		4
.L_39:
        /*0060*/ 	.byte	0x04, 0x29
        /*0062*/ 	.short	(.L_41 - .L_40)


	//   ....[0]....
.L_40:
        /*0064*/ 	.word	0xffffffff


	//   ....[1]....
        /*0068*/ 	.word	0xffffffff


	//   ....[2]....
        /*006c*/ 	.word	0xffffffff


	//   ....[3]....
        /*0070*/ 	.word	0xffffffff


	//   ....[4]....
        /*0074*/ 	.word	0xffffffff


	//   ....[5]....
        /*0078*/ 	.word	0xffffffff


	//   ....[6]....
        /*007c*/ 	.word	0xffffffff


	//   ....[7]....
        /*0080*/ 	.word	0xffffffff


	//   ....[8]....
        /*0084*/ 	.word	0xffffffff


	//   ....[9]....
        /*0088*/ 	.word	0xffffffff


	//   ....[10]....
        /*008c*/ 	.word	0xffffffff


	//   ....[11]....
        /*0090*/ 	.word	0xffffffff


	//   ....[12]....
        /*0094*/ 	.word	0xffffffff


	//   ....[13]....
        /*0098*/ 	.word	0xffffffff


	//----- nvinfo : EIATTR_COOP_GROUP_INSTR_OFFSETS
	.align		4
.L_41:
        /*009c*/ 	.byte	0x04, 0x28
        /*009e*/ 	.short	(.L_43 - .L_42)


	//   ....[0]....
.L_42:
        /*00a0*/ 	.word	0x00000080


	//   ....[1]....
        /*00a4*/ 	.word	0x000004f0


	//   ....[2]....
        /*00a8*/ 	.word	0x00000990


	//   ....[3]....
        /*00ac*/ 	.word	0x00000b10


	//   ....[4]....
        /*00b0*/ 	.word	0x00000c10


	//   ....[5]....
        /*00b4*/ 	.word	0x00000d80


	//   ....[6]....
        /*00b8*/ 	.word	0x00000f20


	//   ....[7]....
        /*00bc*/ 	.word	0x000010d0


	//   ....[8]....
        /*00c0*/ 	.word	0x000024d0


	//   ....[9]....
        /*00c4*/ 	.word	0x00003ff0


	//   ....[10]....
        /*00c8*/ 	.word	0x00004200


	//   ....[11]....
        /*00cc*/ 	.word	0x00004230


	//   ....[12]....
        /*00d0*/ 	.word	0x00004c00


	//   ....[13]....
        /*00d4*/ 	.word	0x00004e30


	//----- nvinfo : EIATTR_VRC_CTA_INIT_COUNT
	.align		4
.L_43:
        /*00d8*/ 	.byte	0x02, 0x4a
        /*00da*/ 	.byte	0x80
	.zero		1


	//----- nvinfo : EIATTR_SYSCALL_OFFSETS
	.align		4
        /*00dc*/ 	.byte	0x04, 0x46
        /*00de*/ 	.short	(.L_45 - .L_44)


	//   ....[0]....
.L_44:
        /*00e0*/ 	.word	0x000068d0


	//   ....[1]....
        /*00e4*/ 	.word	0x000069c0


	//   ....[2]....
        /*00e8*/ 	.word	0x00007200


	//   ....[3]....
        /*00ec*/ 	.word	0x00007b50


	//----- nvinfo : EIATTR_MBARRIER_INSTR_OFFSETS
	.align		4
.L_45:
        /*00f0*/ 	.byte	0x04, 0x39
        /*00f2*/ 	.short	(.L_47 - .L_46)


	//   ....[0]....
.L_46:
        /*00f4*/ 	.word	0x00000630
        /*00f8*/ 	.word	0x000000ff
        /*00fc*/ 	.word	0x00000000
        /*0100*/ 	.short	0x0100
        /*0102*/ 	.byte	0x04
	.zero		1


	//   ....[1]....
        /*0104*/ 	.word	0x00000640
        /*0108*/ 	.word	0x000000ff
        /*010c*/ 	.word	0x000000d0
        /*0110*/ 	.short	0x0100
        /*0112*/ 	.byte	0x04
	.zero		1


	//   ....[2]....
        /*0114*/ 	.word	0x00000650
        /*0118*/ 	.word	0x000000ff
        /*011c*/ 	.word	0x00000008
        /*0120*/ 	.short	0x0100
        /*0122*/ 	.byte	0x04
	.zero		1


	//   ....[3]....
        /*0124*/ 	.word	0x00000660
        /*0128*/ 	.word	0x000000ff
        /*012c*/ 	.word	0x000000d8
        /*0130*/ 	.short	0x0100
        /*0132*/ 	.byte	0x04
	.zero		1


	//   ....[4]....
        /*0134*/ 	.word	0x00000670
        /*0138*/ 	.word	0x000000ff
        /*013c*/ 	.word	0x00000010
        /*0140*/ 	.short	0x0100
        /*0142*/ 	.byte	0x04
	.zero		1


	//   ....[5]....
        /*0144*/ 	.word	0x00000680
        /*0148*/ 	.word	0x000000ff
        /*014c*/ 	.word	0x000000e0
        /*0150*/ 	.short	0x0100
        /*0152*/ 	.byte	0x04
	.zero		1


	//   ....[6]....
        /*0154*/ 	.word	0x00000690
        /*0158*/ 	.word	0x000000ff
        /*015c*/ 	.word	0x00000018
        /*0160*/ 	.short	0x0100
        /*0162*/ 	.byte	0x04
	.zero		1


	//   ....[7]....
        /*0164*/ 	.word	0x000006a0
        /*0168*/ 	.word	0x000000ff
        /*016c*/ 	.word	0x000000e8
        /*0170*/ 	.short	0x0100
        /*0172*/ 	.byte	0x04
	.zero		1


	//   ....[8]....
        /*0174*/ 	.word	0x000006b0
        /*0178*/ 	.word	0x000000ff
        /*017c*/ 	.word	0x00000020
        /*0180*/ 	.short	0x0100
        /*0182*/ 	.byte	0x04
	.zero		1


	//   ....[9]....
        /*0184*/ 	.word	0x000006c0
        /*0188*/ 	.word	0x000000ff
        /*018c*/ 	.word	0x000000f0
        /*0190*/ 	.short	0x0100
        /*0192*/ 	.byte	0x04
	.zero		1


	//   ....[10]....
        /*0194*/ 	.word	0x000006d0
        /*0198*/ 	.word	0x000000ff
        /*019c*/ 	.word	0x00000028
        /*01a0*/ 	.short	0x0100
        /*01a2*/ 	.byte	0x04
	.zero		1


	//   ....[11]....
        /*01a4*/ 	.word	0x000006e0
        /*01a8*/ 	.word	0x000000ff
        /*01ac*/ 	.word	0x000000f8
        /*01b0*/ 	.short	0x0100
        /*01b2*/ 	.byte	0x04
	.zero		1


	//   ....[12]....
        /*01b4*/ 	.word	0x000006f0
        /*01b8*/ 	.word	0x000000ff
        /*01bc*/ 	.word	0x00000030
        /*01c0*/ 	.short	0x0100
        /*01c2*/ 	.byte	0x04
	.zero		1


	//   ....[13]....
        /*01c4*/ 	.word	0x00000700
        /*01c8*/ 	.word	0x000000ff
        /*01cc*/ 	.word	0x00000100
        /*01d0*/ 	.short	0x0100
        /*01d2*/ 	.byte	0x04
	.zero		1


	//   ....[14]....
        /*01d4*/ 	.word	0x00000710
        /*01d8*/ 	.word	0x000000ff
        /*01dc*/ 	.word	0x00000038
        /*01e0*/ 	.short	0x0100
        /*01e2*/ 	.byte	0x04
	.zero		1


	//   ....[15]....
        /*01e4*/ 	.word	0x00000720
        /*01e8*/ 	.word	0x000000ff
        /*01ec*/ 	.word	0x00000108
        /*01f0*/ 	.short	0x0100
        /*01f2*/ 	.byte	0x04
	.zero		1


	//   ....[16]....
        /*01f4*/ 	.word	0x00000730
        /*01f8*/ 	.word	0x000000ff
        /*01fc*/ 	.word	0x00000040
        /*0200*/ 	.short	0x0100
        /*0202*/ 	.byte	0x04
	.zero		1


	//   ....[17]....
        /*0204*/ 	.word	0x00000740
        /*0208*/ 	.word	0x000000ff
        /*020c*/ 	.word	0x00000110
        /*0210*/ 	.short	0x0100
        /*0212*/ 	.byte	0x04
	.zero		1


	//   ....[18]....
        /*0214*/ 	.word	0x00000750
        /*0218*/ 	.word	0x000000ff
        /*021c*/ 	.word	0x00000048
        /*0220*/ 	.short	0x0100
        /*0222*/ 	.byte	0x04
	.zero		1


	//   ....[19]....
        /*0224*/ 	.word	0x00000760
        /*0228*/ 	.word	0x000000ff
        /*022c*/ 	.word	0x00000118
        /*0230*/ 	.short	0x0100
        /*0232*/ 	.byte	0x04
	.zero		1


	//   ....[20]....
        /*0234*/ 	.word	0x00000770
        /*0238*/ 	.word	0x000000ff
        /*023c*/ 	.word	0x00000050
        /*0240*/ 	.short	0x0100
        /*0242*/ 	.byte	0x04
	.zero		1


	//   ....[21]....
        /*0244*/ 	.word	0x00000780
        /*0248*/ 	.word	0x000000ff
        /*024c*/ 	.word	0x00000120
        /*0250*/ 	.short	0x0100
        /*0252*/ 	.byte	0x04
	.zero		1


	//   ....[22]....
        /*0254*/ 	.word	0x00000790
        /*0258*/ 	.word	0x000000ff
        /*025c*/ 	.word	0x00000058
        /*0260*/ 	.short	0x0100
        /*0262*/ 	.byte	0x04
	.zero		1


	//   ....[23]....
        /*0264*/ 	.word	0x000007a0
        /*0268*/ 	.word	0x000000ff
        /*026c*/ 	.word	0x00000128
        /*0270*/ 	.short	0x0100
        /*0272*/ 	.byte	0x04
	.zero		1


	//   ....[24]....
        /*0274*/ 	.word	0x000007b0
        /*0278*/ 	.word	0x000000ff
        /*027c*/ 	.word	0x00000060
        /*0280*/ 	.short	0x0100
        /*0282*/ 	.byte	0x04
	.zero		1


	//   ....[25]....
        /*0284*/ 	.word	0x000007c0
        /*0288*/ 	.word	0x000000ff
        /*028c*/ 	.word	0x00000130
        /*0290*/ 	.short	0x0100
        /*0292*/ 	.byte	0x04
	.zero		1


	//   ....[26]....
        /*0294*/ 	.word	0x000007d0
        /*0298*/ 	.word	0x000000ff
        /*029c*/ 	.word	0x00000068
        /*02a0*/ 	.short	0x0100
        /*02a2*/ 	.byte	0x04
	.zero		1


	//   ....[27]....
        /*02a4*/ 	.word	0x000007e0
        /*02a8*/ 	.word	0x000000ff
        /*02ac*/ 	.word	0x00000138
        /*02b0*/ 	.short	0x0100
        /*02b2*/ 	.byte	0x04
	.zero		1


	//   ....[28]....
        /*02b4*/ 	.word	0x000007f0
        /*02b8*/ 	.word	0x000000ff
        /*02bc*/ 	.word	0x00000070
        /*02c0*/ 	.short	0x0100
        /*02c2*/ 	.byte	0x04
	.zero		1


	//   ....[29]....
        /*02c4*/ 	.word	0x00000800
        /*02c8*/ 	.word	0x000000ff
        /*02cc*/ 	.word	0x00000140
        /*02d0*/ 	.short	0x0100
        /*02d2*/ 	.byte	0x04
	.zero		1


	//   ....[30]....
        /*02d4*/ 	.word	0x00000810
        /*02d8*/ 	.word	0x000000ff
        /*02dc*/ 	.word	0x00000078
        /*02e0*/ 	.short	0x0100
        /*02e2*/ 	.byte	0x04
	.zero		1


	//   ....[31]....
        /*02e4*/ 	.word	0x00000820
        /*02e8*/ 	.word	0x000000ff
        /*02ec*/ 	.word	0x00000148
        /*02f0*/ 	.short	0x0100
        /*02f2*/ 	.byte	0x04
	.zero		1


	//   ....[32]....
        /*02f4*/ 	.word	0x00000830
        /*02f8*/ 	.word	0x000000ff
        /*02fc*/ 	.word	0x00000080
        /*0300*/ 	.short	0x0100
        /*0302*/ 	.byte	0x04
	.zero		1


	//   ....[33]....
        /*0304*/ 	.word	0x00000840
        /*0308*/ 	.word	0x000000ff
        /*030c*/ 	.word	0x00000150
        /*0310*/ 	.short	0x0100
        /*0312*/ 	.byte	0x04
	.zero		1


	//   ....[34]....
        /*0314*/ 	.word	0x00000850
        /*0318*/ 	.word	0x000000ff
        /*031c*/ 	.word	0x00000088
        /*0320*/ 	.short	0x0100
        /*0322*/ 	.byte	0x04
	.zero		1


	//   ....[35]....
        /*0324*/ 	.word	0x00000860
        /*0328*/ 	.word	0x000000ff
        /*032c*/ 	.word	0x00000158
        /*0330*/ 	.short	0x0100
        /*0332*/ 	.byte	0x04
	.zero		1


	//   ....[36]....
        /*0334*/ 	.word	0x00000870
        /*0338*/ 	.word	0x000000ff
        /*033c*/ 	.word	0x00000090
        /*0340*/ 	.short	0x0100
        /*0342*/ 	.byte	0x04
	.zero		1


	//   ....[37]....
        /*0344*/ 	.word	0x00000880
        /*0348*/ 	.word	0x000000ff
        /*034c*/ 	.word	0x00000160
        /*0350*/ 	.short	0x0100
        /*0352*/ 	.byte	0x04
	.zero		1


	//   ....[38]....
        /*0354*/ 	.word	0x00000890
        /*0358*/ 	.word	0x000000ff
        /*035c*/ 	.word	0x00000098
        /*0360*/ 	.short	0x0100
        /*0362*/ 	.byte	0x04
	.zero		1


	//   ....[39]....
        /*0364*/ 	.word	0x000008a0
        /*0368*/ 	.word	0x000000ff
        /*036c*/ 	.word	0x00000168
        /*0370*/ 	.short	0x0100
        /*0372*/ 	.byte	0x04
	.zero		1


	//   ....[40]....
        /*0374*/ 	.word	0x000008b0
        /*0378*/ 	.word	0x000000ff
        /*037c*/ 	.word	0x000000a0
        /*0380*/ 	.short	0x0100
        /*0382*/ 	.byte	0x04
	.zero		1


	//   ....[41]....
        /*0384*/ 	.word	0x000008c0
        /*0388*/ 	.word	0x000000ff
        /*038c*/ 	.word	0x00000170
        /*0390*/ 	.short	0x0100
        /*0392*/ 	.byte	0x04
	.zero		1


	//   ....[42]....
        /*0394*/ 	.word	0x000008d0
        /*0398*/ 	.word	0x000000ff
        /*039c*/ 	.word	0x000000a8
        /*03a0*/ 	.short	0x0100
        /*03a2*/ 	.byte	0x04
	.zero		1


	//   ....[43]....
        /*03a4*/ 	.word	0x000008e0
        /*03a8*/ 	.word	0x000000ff
        /*03ac*/ 	.word	0x00000178
        /*03b0*/ 	.short	0x0100
        /*03b2*/ 	.byte	0x04
	.zero		1


	//   ....[44]....
        /*03b4*/ 	.word	0x000008f0
        /*03b8*/ 	.word	0x000000ff
        /*03bc*/ 	.word	0x000000b0
        /*03c0*/ 	.short	0x0100
        /*03c2*/ 	.byte	0x04
	.zero		1


	//   ....[45]....
        /*03c4*/ 	.word	0x00000900
        /*03c8*/ 	.word	0x000000ff
        /*03cc*/ 	.word	0x00000180
        /*03d0*/ 	.short	0x0100
        /*03d2*/ 	.byte	0x04
	.zero		1


	//   ....[46]....
        /*03d4*/ 	.word	0x00000910
        /*03d8*/ 	.word	0x000000ff
        /*03dc*/ 	.word	0x000000b8
        /*03e0*/ 	.short	0x0100
        /*03e2*/ 	.byte	0x04
	.zero		1


	//   ....[47]....
        /*03e4*/ 	.word	0x00000920
        /*03e8*/ 	.word	0x000000ff
        /*03ec*/ 	.word	0x00000188
        /*03f0*/ 	.short	0x0100
        /*03f2*/ 	.byte	0x04
	.zero		1


	//   ....[48]....
        /*03f4*/ 	.word	0x00000930
        /*03f8*/ 	.word	0x000000ff
        /*03fc*/ 	.word	0x000000c0
        /*0400*/ 	.short	0x0100
        /*0402*/ 	.byte	0x04
	.zero		1


	//   ....[49]....
        /*0404*/ 	.word	0x00000940
        /*0408*/ 	.word	0x000000ff
        /*040c*/ 	.word	0x00000190
        /*0410*/ 	.short	0x0100
        /*0412*/ 	.byte	0x04
	.zero		1


	//   ....[50]....
        /*0414*/ 	.word	0x00000950
        /*0418*/ 	.word	0x000000ff
        /*041c*/ 	.word	0x000000c8
        /*0420*/ 	.short	0x0100
        /*0422*/ 	.byte	0x04
	.zero		1


	//   ....[51]....
        /*0424*/ 	.word	0x00000960
        /*0428*/ 	.word	0x000000ff
        /*042c*/ 	.word	0x00000198
        /*0430*/ 	.short	0x0100
        /*0432*/ 	.byte	0x04
	.zero		1


	//   ....[52]....
        /*0434*/ 	.word	0x00000aa0
        /*0438*/ 	.word	0x000000ff
        /*043c*/ 	.word	0x000001a0
        /*0440*/ 	.short	0x0100
        /*0442*/ 	.byte	0x04
	.zero		1


	//   ....[53]....
        /*0444*/ 	.word	0x00000ab0
        /*0448*/ 	.word	0x000000ff
        /*044c*/ 	.word	0x000001b8
        /*0450*/ 	.short	0x0100
        /*0452*/ 	.byte	0x04
	.zero		1


	//   ....[54]....
        /*0454*/ 	.word	0x00000ac0
        /*0458*/ 	.word	0x000000ff
        /*045c*/ 	.word	0x000001a8
        /*0460*/ 	.short	0x0100
        /*0462*/ 	.byte	0x04
	.zero		1


	//   ....[55]....
        /*0464*/ 	.word	0x00000ad0
        /*0468*/ 	.word	0x000000ff
        /*046c*/ 	.word	0x000001c0
        /*0470*/ 	.short	0x0100
        /*0472*/ 	.byte	0x04
	.zero		1


	//   ....[56]....
        /*0474*/ 	.word	0x00000ae0
        /*0478*/ 	.word	0x000000ff
        /*047c*/ 	.word	0x000001b0
        /*0480*/ 	.short	0x0100
        /*0482*/ 	.byte	0x04
	.zero		1


	//   ....[57]....
        /*0484*/ 	.word	0x00000af0
        /*0488*/ 	.word	0x000000ff
        /*048c*/ 	.word	0x000001c8
        /*0490*/ 	.short	0x0100
        /*0492*/ 	.byte	0x04
	.zero		1


	//   ....[58]....
        /*0494*/ 	.word	0x00000be0
        /*0498*/ 	.word	0x000000ff
        /*049c*/ 	.word	0x000001d0
        /*04a0*/ 	.short	0x0100
        /*04a2*/ 	.byte	0x06
	.zero		1


	//   ....[59]....
        /*04a4*/ 	.word	0x00000bf0
        /*04a8*/ 	.word	0x000000ff
        /*04ac*/ 	.word	0x000001d8
        /*04b0*/ 	.short	0x0100
        /*04b2*/ 	.byte	0x06
	.zero		1


	//   ....[60]....
        /*04b4*/ 	.word	0x00000d30
        /*04b8*/ 	.word	0x000000ff
        /*04bc*/ 	.word	0x000001e0
        /*04c0*/ 	.short	0x0100
        /*04c2*/ 	.byte	0x06
	.zero		1


	//   ....[61]....
        /*04c4*/ 	.word	0x00000d40
        /*04c8*/ 	.word	0x000000ff
        /*04cc*/ 	.word	0x000001f0
        /*04d0*/ 	.short	0x0100
        /*04d2*/ 	.byte	0x06
	.zero		1


	//   ....[62]....
        /*04d4*/ 	.word	0x00000d50
        /*04d8*/ 	.word	0x000000ff
        /*04dc*/ 	.word	0x000001e8
        /*04e0*/ 	.short	0x0100
        /*04e2*/ 	.byte	0x06
	.zero		1


	//   ....[63]....
        /*04e4*/ 	.word	0x00000d60
        /*04e8*/ 	.word	0x000000ff
        /*04ec*/ 	.word	0x000001f8
        /*04f0*/ 	.short	0x0100
        /*04f2*/ 	.byte	0x06
	.zero		1


	//   ....[64]....
        /*04f4*/ 	.word	0x00000e90
        /*04f8*/ 	.word	0x000000ff
        /*04fc*/ 	.word	0x00000200
        /*0500*/ 	.short	0x0100
        /*0502*/ 	.byte	0x04
	.zero		1


	//   ....[65]....
        /*0504*/ 	.word	0x00000ea0
        /*0508*/ 	.word	0x000000ff
        /*050c*/ 	.word	0x00000220
        /*0510*/ 	.short	0x0100
        /*0512*/ 	.byte	0x04
	.zero		1


	//   ....[66]....
        /*0514*/ 	.word	0x00000eb0
        /*0518*/ 	.word	0x000000ff
        /*051c*/ 	.word	0x00000208
        /*0520*/ 	.short	0x0100
        /*0522*/ 	.byte	0x04
	.zero		1


	//   ....[67]....
        /*0524*/ 	.word	0x00000ec0
        /*0528*/ 	.word	0x000000ff
        /*052c*/ 	.word	0x00000228
        /*0530*/ 	.short	0x0100
        /*0532*/ 	.byte	0x04
	.zero		1


	//   ....[68]....
        /*0534*/ 	.word	0x00000ed0
        /*0538*/ 	.word	0x000000ff
        /*053c*/ 	.word	0x00000210
        /*0540*/ 	.short	0x0100
        /*0542*/ 	.byte	0x04
	.zero		1


	//   ....[69]....
        /*0544*/ 	.word	0x00000ee0
        /*0548*/ 	.word	0x000000ff
        /*054c*/ 	.word	0x00000230
        /*0550*/ 	.short	0x0100
        /*0552*/ 	.byte	0x04
	.zero		1


	//   ....[70]....
        /*0554*/ 	.word	0x00000ef0
        /*0558*/ 	.word	0x000000ff
        /*055c*/ 	.word	0x00000218
        /*0560*/ 	.short	0x0100
        /*0562*/ 	.byte	0x04
	.zero		1


	//   ....[71]....
        /*0564*/ 	.word	0x00000f00
        /*0568*/ 	.word	0x000000ff
        /*056c*/ 	.word	0x00000238
        /*0570*/ 	.short	0x0100
        /*0572*/ 	.byte	0x04
	.zero		1


	//   ....[72]....
        /*0574*/ 	.word	0x00000ff0
        /*0578*/ 	.word	0x000000ff
        /*057c*/ 	.word	0x00000240
        /*0580*/ 	.short	0x0100
        /*0582*/ 	.byte	0x04
	.zero		1


	//   ....[73]....
        /*0584*/ 	.word	0x00001000
        /*0588*/ 	.word	0x000000ff
        /*058c*/ 	.word	0x00000250
        /*0590*/ 	.short	0x0100
        /*0592*/ 	.byte	0x04
	.zero		1


	//   ....[74]....
        /*0594*/ 	.word	0x00001010
        /*0598*/ 	.word	0x000000ff
        /*059c*/ 	.word	0x00000248
        /*05a0*/ 	.short	0x0100
        /*05a2*/ 	.byte	0x04
	.zero		1


	//   ....[75]....
        /*05a4*/ 	.word	0x00001020
        /*05a8*/ 	.word	0x000000ff
        /*05ac*/ 	.word	0x00000258
        /*05b0*/ 	.short	0x0100
        /*05b2*/ 	.byte	0x04
	.zero		1


	//   ....[76]....
        /*05b4*/ 	.word	0x00001cc0
        /*05b8*/ 	.word	0x00000000
        /*05bc*/ 	.word	0x00000250
        /*05c0*/ 	.short	0x010a
        /*05c2*/ 	.byte	0xff
	.zero		1


	//   ....[77]....
        /*05c4*/ 	.word	0x00001cf0
        /*05c8*/ 	.word	0x00000000
        /*05cc*/ 	.word	0x00000240
        /*05d0*/ 	.short	0x0101
        /*05d2*/ 	.byte	0xff
	.zero		1


	//   ....[78]....
        /*05d4*/ 	.word	0x00001dd0
        /*05d8*/ 	.word	0x000000ff
        /*05dc*/ 	.word	0x000000d0
        /*05e0*/ 	.short	0x010a
        /*05e2*/ 	.byte	0x04
	.zero		1


	//   ....[79]....
        /*05e4*/ 	.word	0x00001e50
        /*05e8*/ 	.word	0x000000ff
        /*05ec*/ 	.word	0x000000d0
        /*05f0*/ 	.short	0x010a
        /*05f2*/ 	.byte	0x21
	.zero		1


	//   ....[80]....
        /*05f4*/ 	.word	0x00001fe0
        /*05f8*/ 	.word	0x000000ff
        /*05fc*/ 	.word	0x000000d0
        /*0600*/ 	.short	0x010a
        /*0602*/ 	.byte	0x08
	.zero		1


	//   ....[81]....
        /*0604*/ 	.word	0x00002140
        /*0608*/ 	.word	0x000000ff
        /*060c*/ 	.word	0x000001d8
        /*0610*/ 	.short	0x0101
        /*0612*/ 	.byte	0x06
	.zero		1


	//   ....[82]....
        /*0614*/ 	.word	0x00002160
        /*0618*/ 	.word	0x000000ff
        /*061c*/ 	.word	0x000000d0
        /*0620*/ 	.short	0x010a
        /*0622*/ 	.byte	0x04
	.zero		1


	//   ....[83]....
        /*0624*/ 	.word	0x000021e0
        /*0628*/ 	.word	0x000000ff
        /*062c*/ 	.word	0x000000d0
        /*0630*/ 	.short	0x010a
        /*0632*/ 	.byte	0x11
	.zero		1


	//   ....[84]....
        /*0634*/ 	.word	0x00002370
        /*0638*/ 	.word	0x000000ff
        /*063c*/ 	.word	0x000000d0
        /*0640*/ 	.short	0x010a
        /*0642*/ 	.byte	0x07
	.zero		1


	//   ....[85]....
        /*0644*/ 	.word	0x00002500
        /*0648*/ 	.word	0x00000003
        /*064c*/ 	.word	0x000001e0
        /*0650*/ 	.short	0x010a
        /*0652*/ 	.byte	0xff
	.zero		1


	//   ....[86]....
        /*0654*/ 	.word	0x00002650
        /*0658*/ 	.word	0x00000000
        /*065c*/ 	.word	0x00000000
        /*0660*/ 	.short	0x0101
        /*0662*/ 	.byte	0xff
	.zero		1


	//   ....[87]....
        /*0664*/ 	.word	0x00002c10
        /*0668*/ 	.word	0x000000ff
        /*066c*/ 	.word	0x00000000
        /*0670*/ 	.short	0x010a
        /*0672*/ 	.byte	0x04
	.zero		1


	//   ....[88]....
        /*0674*/ 	.word	0x00002ca0
        /*0678*/ 	.word	0x000000ff
        /*067c*/ 	.word	0x00000000
        /*0680*/ 	.short	0x010a
        /*0682*/ 	.byte	0x05
	.zero		1


	//   ....[89]....
        /*0684*/ 	.word	0x00002d30
        /*0688*/ 	.word	0x000000ff
        /*068c*/ 	.word	0x00000000
        /*0690*/ 	.short	0x010a
        /*0692*/ 	.byte	0x05
	.zero		1


	//   ....[90]....
        /*0694*/ 	.word	0x00002dc0
        /*0698*/ 	.word	0x000000ff
        /*069c*/ 	.word	0x00000000
        /*06a0*/ 	.short	0x010a
        /*06a2*/ 	.byte	0x05
	.zero		1


	//   ....[91]....
        /*06a4*/ 	.word	0x00002e50
        /*06a8*/ 	.word	0x000000ff
        /*06ac*/ 	.word	0x00000000
        /*06b0*/ 	.short	0x010a
        /*06b2*/ 	.byte	0x05
	.zero		1


	//   ....[92]....
        /*06b4*/ 	.word	0x00002ee0
        /*06b8*/ 	.word	0x000000ff
        /*06bc*/ 	.word	0x00000000
        /*06c0*/ 	.short	0x010a
        /*06c2*/ 	.byte	0x05
	.zero		1


	//   ....[93]....
        /*06c4*/ 	.word	0x00002f70
        /*06c8*/ 	.word	0x000000ff
        /*06cc*/ 	.word	0x00000000
        /*06d0*/ 	.short	0x010a
        /*06d2*/ 	.byte	0x05
	.zero		1


	//   ....[94]....
        /*06d4*/ 	.word	0x00003000
        /*06d8*/ 	.word	0x000000ff
        /*06dc*/ 	.word	0x00000000
        /*06e0*/ 	.short	0x010a
        /*06e2*/ 	.byte	0x05
	.zero		1


	//   ....[95]....
        /*06e4*/ 	.word	0x00003090
        /*06e8*/ 	.word	0x000000ff
        /*06ec*/ 	.word	0x00000000
        /*06f0*/ 	.short	0x010a
        /*06f2*/ 	.byte	0x05
	.zero		1


	//   ....[96]....
        /*06f4*/ 	.word	0x00003120
        /*06f8*/ 	.word	0x000000ff
        /*06fc*/ 	.word	0x00000000
        /*0700*/ 	.short	0x010a
        /*0702*/ 	.byte	0x05
	.zero		1


	//   ....[97]....
        /*0704*/ 	.word	0x000031b0
        /*0708*/ 	.word	0x000000ff
        /*070c*/ 	.word	0x00000000
        /*0710*/ 	.short	0x010a
        /*0712*/ 	.byte	0x05
	.zero		1


	//   ....[98]....
        /*0714*/ 	.word	0x00003240
        /*0718*/ 	.word	0x000000ff
        /*071c*/ 	.word	0x00000000
        /*0720*/ 	.short	0x010a
        /*0722*/ 	.byte	0x05
	.zero		1


	//   ....[99]....
        /*0724*/ 	.word	0x000032d0
        /*0728*/ 	.word	0x000000ff
        /*072c*/ 	.word	0x00000000
        /*0730*/ 	.short	0x010a
        /*0732*/ 	.byte	0x05
	.zero		1


	//   ....[100]....
        /*0734*/ 	.word	0x00003360
        /*0738*/ 	.word	0x000000ff
        /*073c*/ 	.word	0x00000000
        /*0740*/ 	.short	0x010a
        /*0742*/ 	.byte	0x05
	.zero		1


	//   ....[101]....
        /*0744*/ 	.word	0x000033f0
        /*0748*/ 	.word	0x000000ff
        /*074c*/ 	.word	0x00000000
        /*0750*/ 	.short	0x010a
        /*0752*/ 	.byte	0x05
	.zero		1


	//   ....[102]....
        /*0754*/ 	.word	0x00003480
        /*0758*/ 	.word	0x000000ff
        /*075c*/ 	.word	0x00000000
        /*0760*/ 	.short	0x010a
        /*0762*/ 	.byte	0x05
	.zero		1


	//   ....[103]....
        /*0764*/ 	.word	0x00003510
        /*0768*/ 	.word	0x000000ff
        /*076c*/ 	.word	0x00000000
        /*0770*/ 	.short	0x010a
        /*0772*/ 	.byte	0x05
	.zero		1


	//   ....[104]....
        /*0774*/ 	.word	0x000035a0
        /*0778*/ 	.word	0x000000ff
        /*077c*/ 	.word	0x00000000
        /*0780*/ 	.short	0x010a
        /*0782*/ 	.byte	0x05
	.zero		1


	//   ....[105]....
        /*0784*/ 	.word	0x00003630
        /*0788*/ 	.word	0x000000ff
        /*078c*/ 	.word	0x00000000
        /*0790*/ 	.short	0x010a
        /*0792*/ 	.byte	0x05
	.zero		1


	//   ....[106]....
        /*0794*/ 	.word	0x000036c0
        /*0798*/ 	.word	0x000000ff
        /*079c*/ 	.word	0x00000000
        /*07a0*/ 	.short	0x010a
        /*07a2*/ 	.byte	0x05
	.zero		1


	//   ....[107]....
        /*07a4*/ 	.word	0x00003750
        /*07a8*/ 	.word	0x000000ff
        /*07ac*/ 	.word	0x00000000
        /*07b0*/ 	.short	0x010a
        /*07b2*/ 	.byte	0x05
	.zero		1


	//   ....[108]....
        /*07b4*/ 	.word	0x000037e0
        /*07b8*/ 	.word	0x000000ff
        /*07bc*/ 	.word	0x00000000
        /*07c0*/ 	.short	0x010a
        /*07c2*/ 	.byte	0x05
	.zero		1


	//   ....[109]....
        /*07c4*/ 	.word	0x00003870
        /*07c8*/ 	.word	0x000000ff
        /*07cc*/ 	.word	0x00000000
        /*07d0*/ 	.short	0x010a
        /*07d2*/ 	.byte	0x05
	.zero		1


	//   ....[110]....
        /*07d4*/ 	.word	0x00003900
        /*07d8*/ 	.word	0x000000ff
        /*07dc*/ 	.word	0x00000000
        /*07e0*/ 	.short	0x010a
        /*07e2*/ 	.byte	0x05
	.zero		1


	//   ....[111]....
        /*07e4*/ 	.word	0x00003990
        /*07e8*/ 	.word	0x000000ff
        /*07ec*/ 	.word	0x00000000
        /*07f0*/ 	.short	0x010a
        /*07f2*/ 	.byte	0x05
	.zero		1


	//   ....[112]....
        /*07f4*/ 	.word	0x00003a30
        /*07f8*/ 	.word	0x00000000
        /*07fc*/ 	.word	0x00000000
        /*0800*/ 	.short	0x010a
        /*0802*/ 	.byte	0xff
	.zero		1


	//   ....[113]....
        /*0804*/ 	.word	0x00003b50
        /*0808*/ 	.word	0x00000002
        /*080c*/ 	.word	0x00000240
        /*0810*/ 	.short	0x010a
        /*0812*/ 	.byte	0xff
	.zero		1


	//   ....[114]....
        /*0814*/ 	.word	0x00003bc0
        /*0818*/ 	.word	0x00000002
        /*081c*/ 	.word	0x00000000
        /*0820*/ 	.short	0x0101
        /*0822*/ 	.byte	0xff
	.zero		1


	//   ....[115]....
        /*0824*/ 	.word	0x00003be0
        /*0828*/ 	.word	0x000000ff
        /*082c*/ 	.word	0x000001f0
        /*0830*/ 	.short	0x010a
        /*0832*/ 	.byte	0x04
	.zero		1


	//   ....[116]....
        /*0834*/ 	.word	0x00003d00
        /*0838*/ 	.word	0x00000002
        /*083c*/ 	.word	0x000001e0
        /*0840*/ 	.short	0x010a
        /*0842*/ 	.byte	0xff
	.zero		1


	//   ....[117]....
        /*0844*/ 	.word	0x00003e00
        /*0848*/ 	.word	0x00000002
        /*084c*/ 	.word	0x00000000
        /*0850*/ 	.short	0x0101
        /*0852*/ 	.byte	0xff
	.zero		1


	//   ....[118]....
        /*0854*/ 	.word	0x00003e90
        /*0858*/ 	.word	0x000000ff
        /*085c*/ 	.word	0x000001f0
        /*0860*/ 	.short	0x0106
        /*0862*/ 	.byte	0x04
	.zero		1


	//   ....[119]....
        /*0864*/ 	.word	0x00003eb0
        /*0868*/ 	.word	0x000000ff
        /*086c*/ 	.word	0x000001f0
        /*0870*/ 	.short	0x010a
        /*0872*/ 	.byte	0x04
	.zero		1


	//   ....[120]....
        /*0874*/ 	.word	0x00003f40
        /*0878*/ 	.word	0x000000ff
        /*087c*/ 	.word	0x000001f0
        /*0880*/ 	.short	0x0106
        /*0882*/ 	.byte	0x07
	.zero		1


	//   ....[121]....
        /*0884*/ 	.word	0x00003f80
        /*0888*/ 	.word	0x00000000
        /*088c*/ 	.word	0x000001f0
        /*0890*/ 	.short	0x010a
        /*0892*/ 	.byte	0xff
	.zero		1


	//   ....[122]....
        /*0894*/ 	.word	0x00004490
        /*0898*/ 	.word	0x00000000
        /*089c*/ 	.word	0x000001e0
        /*08a0*/ 	.short	0x010a
        /*08a2*/ 	.byte	0xff
	.zero		1


	//   ....[123]....
        /*08a4*/ 	.word	0x00004590
        /*08a8*/ 	.word	0x00000003
        /*08ac*/ 	.word	0x00000000
        /*08b0*/ 	.short	0x0101
        /*08b2*/ 	.byte	0xff
	.zero		1


	//   ....[124]....
        /*08b4*/ 	.word	0x000045a0
        /*08b8*/ 	.word	0x000000ff
        /*08bc*/ 	.word	0x00000000
        /*08c0*/ 	.short	0x010a
        /*08c2*/ 	.byte	0x04
	.zero		1


	//   ....[125]....
        /*08c4*/ 	.word	0x00004620
        /*08c8*/ 	.word	0x000000ff
        /*08cc*/ 	.word	0x00000220
        /*08d0*/ 	.short	0x010a
        /*08d2*/ 	.byte	0x17
	.zero		1


	//   ....[126]....
        /*08d4*/ 	.word	0x00004700
        /*08d8*/ 	.word	0x000000ff
        /*08dc*/ 	.word	0x00000000
        /*08e0*/ 	.short	0x010a
        /*08e2*/ 	.byte	0x05
	.zero		1


	//   ....[127]....
        /*08e4*/ 	.word	0x00004840
        /*08e8*/ 	.word	0x000000ff
        /*08ec*/ 	.word	0x00000000
        /*08f0*/ 	.short	0x010a
        /*08f2*/ 	.byte	0x04
	.zero		1


	//   ....[128]....
        /*08f4*/ 	.word	0x00004a30
        /*08f8*/ 	.word	0x000000ff
        /*08fc*/ 	.word	0x00000000
        /*0900*/ 	.short	0x010a
        /*0902*/ 	.byte	0x04
	.zero		1


	//   ....[129]....
        /*0904*/ 	.word	0x00004ac0
        /*0908*/ 	.word	0x000000ff
        /*090c*/ 	.word	0x00000000
        /*0910*/ 	.short	0x010a
        /*0912*/ 	.byte	0x05
	.zero		1


	//   ....[130]....
        /*0914*/ 	.word	0x00004b50
        /*0918*/ 	.word	0x000000ff
        /*091c*/ 	.word	0x00000000
        /*0920*/ 	.short	0x010a
        /*0922*/ 	.byte	0x05
	.zero		1


	//   ....[131]....
        /*0924*/ 	.word	0x00004be0
        /*0928*/ 	.word	0x000000ff
        /*092c*/ 	.word	0x00000000
        /*0930*/ 	.short	0x010a
        /*0932*/ 	.byte	0x04
	.zero		1


	//   ....[132]....
        /*0934*/ 	.word	0x00005070
        /*0938*/ 	.word	0x0000000c
        /*093c*/ 	.word	0x000001e0
        /*0940*/ 	.short	0x010a
        /*0942*/ 	.byte	0xff
	.zero		1


	//   ....[133]....
        /*0944*/ 	.word	0x000051e0
        /*0948*/ 	.word	0x00000000
        /*094c*/ 	.word	0x00000000
        /*0950*/ 	.short	0x0101
        /*0952*/ 	.byte	0xff
	.zero		1


	//   ....[134]....
        /*0954*/ 	.word	0x00005660
        /*0958*/ 	.word	0x000000ff
        /*095c*/ 	.word	0x000001d8
        /*0960*/ 	.short	0x010a
        /*0962*/ 	.byte	0x18
	.zero		1


	//   ....[135]....
        /*0964*/ 	.word	0x00005820
        /*0968*/ 	.word	0x000000ff
        /*096c*/ 	.word	0x000001b8
        /*0970*/ 	.short	0x010a
        /*0972*/ 	.byte	0x04
	.zero		1


	//   ....[136]....
        /*0974*/ 	.word	0x000059f0
        /*0978*/ 	.word	0x000000ff
        /*097c*/ 	.word	0x000001a0
        /*0980*/ 	.short	0x010b
        /*0982*/ 	.byte	0x04
	.zero		1


	//   ....[137]....
        /*0984*/ 	.word	0x00005a00
        /*0988*/ 	.word	0x000000ff
        /*098c*/ 	.word	0x00000000
        /*0990*/ 	.short	0x0101
        /*0992*/ 	.byte	0x14
	.zero		1


	//   ....[138]....
        /*0994*/ 	.word	0x00005a10
        /*0998*/ 	.word	0x000000ff
        /*099c*/ 	.word	0x000001b8
        /*09a0*/ 	.short	0x010a
        /*09a2*/ 	.byte	0x05
	.zero		1


	//   ....[139]....
        /*09a4*/ 	.word	0x00005c00
        /*09a8*/ 	.word	0x000000ff
        /*09ac*/ 	.word	0x000001a0
        /*09b0*/ 	.short	0x010b
        /*09b2*/ 	.byte	0x05
	.zero		1


	//   ....[140]....
        /*09b4*/ 	.word	0x00005c10
        /*09b8*/ 	.word	0x000000ff
        /*09bc*/ 	.word	0x00000000
        /*09c0*/ 	.short	0x0101
        /*09c2*/ 	.byte	0x04
	.zero		1


	//   ....[141]....
        /*09c4*/ 	.word	0x00005cb0
        /*09c8*/ 	.word	0x000000ff
        /*09cc*/ 	.word	0x00000000
        /*09d0*/ 	.short	0x010a
        /*09d2*/ 	.byte	0x04
	.zero		1


	//   ....[142]....
        /*09d4*/ 	.word	0x00005d40
        /*09d8*/ 	.word	0x000000ff
        /*09dc*/ 	.word	0x00000000
        /*09e0*/ 	.short	0x010a
        /*09e2*/ 	.byte	0x05
	.zero		1


	//   ....[143]....
        /*09e4*/ 	.word	0x00005de0
        /*09e8*/ 	.word	0x00000000
        /*09ec*/ 	.word	0x00000000
        /*09f0*/ 	.short	0x010a
        /*09f2*/ 	.byte	0xff
	.zero		1


	//   ....[144]....
        /*09f4*/ 	.word	0x00006140
        /*09f8*/ 	.word	0x00000000
        /*09fc*/ 	.word	0x000001e0
        /*0a00*/ 	.short	0x010a
        /*0a02*/ 	.byte	0xff
	.zero		1


	//   ....[145]....
        /*0a04*/ 	.word	0x00006210
        /*0a08*/ 	.word	0x00000000
        /*0a0c*/ 	.word	0x00000000
        /*0a10*/ 	.short	0x0101
        /*0a12*/ 	.byte	0xff
	.zero		1


	//   ....[146]....
        /*0a14*/ 	.word	0x00006e20
        /*0a18*/ 	.word	0x00000002
        /*0a1c*/ 	.word	0x000001a0
        /*0a20*/ 	.short	0x010a
        /*0a22*/ 	.byte	0xff
	.zero		1


	//   ....[147]....
        /*0a24*/ 	.word	0x00006e60
        /*0a28*/ 	.word	0x0000001b
        /*0a2c*/ 	.word	0x00000200
        /*0a30*/ 	.short	0x010a
        /*0a32*/ 	.byte	0xff
	.zero		1


	//   ....[148]....
        /*0a34*/ 	.word	0x00006f50
        /*0a38*/ 	.word	0x00000002
        /*0a3c*/ 	.word	0x000001a0
        /*0a40*/ 	.short	0x010a
        /*0a42*/ 	.byte	0xff
	.zero		1


	//   ....[149]....
        /*0a44*/ 	.word	0x000070e0
        /*0a48*/ 	.word	0x0000001b
        /*0a4c*/ 	.word	0x00000200
        /*0a50*/ 	.short	0x010a
        /*0a52*/ 	.byte	0xff
	.zero		1


	//   ....[150]....
        /*0a54*/ 	.word	0x000078b0
        /*0a58*/ 	.word	0x00000000
        /*0a5c*/ 	.word	0x00000000
        /*0a60*/ 	.short	0x0101
        /*0a62*/ 	.byte	0xff
	.zero		1


	//   ....[151]....
        /*0a64*/ 	.word	0x000078c0
        /*0a68*/ 	.word	0x00000002
        /*0a6c*/ 	.word	0x000001a0
        /*0a70*/ 	.short	0x010a
        /*0a72*/ 	.byte	0xff
	.zero		1


	//   ....[152]....
        /*0a74*/ 	.word	0x00007980
        /*0a78*/ 	.word	0x00000002
        /*0a7c*/ 	.word	0x000001a0
        /*0a80*/ 	.short	0x010a
        /*0a82*/ 	.byte	0xff
	.zero		1


	//   ....[153]....
        /*0a84*/ 	.word	0x00007d20
        /*0a88*/ 	.word	0x000000ff
        /*0a8c*/ 	.word	0x00000000
        /*0a90*/ 	.short	0x0101
        /*0a92*/ 	.byte	0x04
	.zero		1


	//   ....[154]....
        /*0a94*/ 	.word	0x00008280
        /*0a98*/ 	.word	0x00000000
        /*0a9c*/ 	.word	0x00000000
        /*0aa0*/ 	.short	0x0101
        /*0aa2*/ 	.byte	0xff
	.zero		1


	//   ....[155]....
        /*0aa4*/ 	.word	0x00008530
        /*0aa8*/ 	.word	0x000000ff
        /*0aac*/ 	.word	0x00000000
        /*0ab0*/ 	.short	0x0101
        /*0ab2*/ 	.byte	0x04
	.zero		1


	//   ....[156]....
        /*0ab4*/ 	.word	0x00008550
        /*0ab8*/ 	.word	0x00000000
        /*0abc*/ 	.word	0x00000250
        /*0ac0*/ 	.short	0x010a
        /*0ac2*/ 	.byte	0xff
	.zero		1


	//   ....[157]....
        /*0ac4*/ 	.word	0x000085b0
        /*0ac8*/ 	.word	0x00000000
        /*0acc*/ 	.word	0x000000d0
        /*0ad0*/ 	.short	0x010a
        /*0ad2*/ 	.byte	0xff
	.zero		1


	//   ....[158]....
        /*0ad4*/ 	.word	0x00008610
        /*0ad8*/ 	.word	0x00000000
        /*0adc*/ 	.word	0x000000d0
        /*0ae0*/ 	.short	0x010a
        /*0ae2*/ 	.byte	0xff
	.zero		1


	//   ....[159]....
        /*0ae4*/ 	.word	0x00008660
        /*0ae8*/ 	.word	0x00000003
        /*0aec*/ 	.word	0x000001e0
        /*0af0*/ 	.short	0x010a
        /*0af2*/ 	.byte	0xff
	.zero		1


	//   ....[160]....
        /*0af4*/ 	.word	0x000086c0
        /*0af8*/ 	.word	0x00000000
        /*0afc*/ 	.word	0x00000000
        /*0b00*/ 	.short	0x010a
        /*0b02*/ 	.byte	0xff
	.zero		1


	//   ....[161]....
        /*0b04*/ 	.word	0x00008720
        /*0b08*/ 	.word	0x00000000
        /*0b0c*/ 	.word	0x00000000
        /*0b10*/ 	.short	0x010a
        /*0b12*/ 	.byte	0xff
	.zero		1


	//   ....[162]....
        /*0b14*/ 	.word	0x00008780
        /*0b18*/ 	.word	0x00000000
        /*0b1c*/ 	.word	0x00000000
        /*0b20*/ 	.short	0x010a
        /*0b22*/ 	.byte	0xff
	.zero		1


	//   ....[163]....
        /*0b24*/ 	.word	0x000087e0
        /*0b28*/ 	.word	0x00000000
        /*0b2c*/ 	.word	0x00000000
        /*0b30*/ 	.short	0x010a
        /*0b32*/ 	.byte	0xff
	.zero		1


	//   ....[164]....
        /*0b34*/ 	.word	0x00008840
        /*0b38*/ 	.word	0x00000000
        /*0b3c*/ 	.word	0x00000000
        /*0b40*/ 	.short	0x010a
        /*0b42*/ 	.byte	0xff
	.zero		1


	//   ....[165]....
        /*0b44*/ 	.word	0x000088a0
        /*0b48*/ 	.word	0x00000000
        /*0b4c*/ 	.word	0x00000000
        /*0b50*/ 	.short	0x010a
        /*0b52*/ 	.byte	0xff
	.zero		1


	//   ....[166]....
        /*0b54*/ 	.word	0x00008900
        /*0b58*/ 	.word	0x00000000
        /*0b5c*/ 	.word	0x00000000
        /*0b60*/ 	.short	0x010a
        /*0b62*/ 	.byte	0xff
	.zero		1


	//   ....[167]....
        /*0b64*/ 	.word	0x00008960
        /*0b68*/ 	.word	0x00000000
        /*0b6c*/ 	.word	0x00000000
        /*0b70*/ 	.short	0x010a
        /*0b72*/ 	.byte	0xff
	.zero		1


	//   ....[168]....
        /*0b74*/ 	.word	0x000089c0
        /*0b78*/ 	.word	0x00000000
        /*0b7c*/ 	.word	0x00000000
        /*0b80*/ 	.short	0x010a
        /*0b82*/ 	.byte	0xff
	.zero		1


	//   ....[169]....
        /*0b84*/ 	.word	0x00008a20
        /*0b88*/ 	.word	0x00000000
        /*0b8c*/ 	.word	0x00000000
        /*0b90*/ 	.short	0x010a
        /*0b92*/ 	.byte	0xff
	.zero		1


	//   ....[170]....
        /*0b94*/ 	.word	0x00008a80
        /*0b98*/ 	.word	0x00000000
        /*0b9c*/ 	.word	0x00000000
        /*0ba0*/ 	.short	0x010a
        /*0ba2*/ 	.byte	0xff
	.zero		1


	//   ....[171]....
        /*0ba4*/ 	.word	0x00008ae0
        /*0ba8*/ 	.word	0x00000000
        /*0bac*/ 	.word	0x00000000
        /*0bb0*/ 	.short	0x010a
        /*0bb2*/ 	.byte	0xff
	.zero		1


	//   ....[172]....
        /*0bb4*/ 	.word	0x00008b40
        /*0bb8*/ 	.word	0x00000000
        /*0bbc*/ 	.word	0x00000000
        /*0bc0*/ 	.short	0x010a
        /*0bc2*/ 	.byte	0xff
	.zero		1


	//   ....[173]....
        /*0bc4*/ 	.word	0x00008ba0
        /*0bc8*/ 	.word	0x00000000
        /*0bcc*/ 	.word	0x00000000
        /*0bd0*/ 	.short	0x010a
        /*0bd2*/ 	.byte	0xff
	.zero		1


	//   ....[174]....
        /*0bd4*/ 	.word	0x00008c00
        /*0bd8*/ 	.word	0x00000000
        /*0bdc*/ 	.word	0x00000000
        /*0be0*/ 	.short	0x010a
        /*0be2*/ 	.byte	0xff
	.zero		1


	//   ....[175]....
        /*0be4*/ 	.word	0x00008c60
        /*0be8*/ 	.word	0x00000000
        /*0bec*/ 	.word	0x00000000
        /*0bf0*/ 	.short	0x010a
        /*0bf2*/ 	.byte	0xff
	.zero		1


	//   ....[176]....
        /*0bf4*/ 	.word	0x00008cc0
        /*0bf8*/ 	.word	0x00000000
        /*0bfc*/ 	.word	0x00000000
        /*0c00*/ 	.short	0x010a
        /*0c02*/ 	.byte	0xff
	.zero		1


	//   ....[177]....
        /*0c04*/ 	.word	0x00008d20
        /*0c08*/ 	.word	0x00000000
        /*0c0c*/ 	.word	0x00000000
        /*0c10*/ 	.short	0x010a
        /*0c12*/ 	.byte	0xff
	.zero		1


	//   ....[178]....
        /*0c14*/ 	.word	0x00008d80
        /*0c18*/ 	.word	0x00000000
        /*0c1c*/ 	.word	0x00000000
        /*0c20*/ 	.short	0x010a
        /*0c22*/ 	.byte	0xff
	.zero		1


	//   ....[179]....
        /*0c24*/ 	.word	0x00008de0
        /*0c28*/ 	.word	0x00000000
        /*0c2c*/ 	.word	0x00000000
        /*0c30*/ 	.short	0x010a
        /*0c32*/ 	.byte	0xff
	.zero		1


	//   ....[180]....
        /*0c34*/ 	.word	0x00008e40
        /*0c38*/ 	.word	0x00000000
        /*0c3c*/ 	.word	0x00000000
        /*0c40*/ 	.short	0x010a
        /*0c42*/ 	.byte	0xff
	.zero		1


	//   ....[181]....
        /*0c44*/ 	.word	0x00008ea0
        /*0c48*/ 	.word	0x00000000
        /*0c4c*/ 	.word	0x00000000
        /*0c50*/ 	.short	0x010a
        /*0c52*/ 	.byte	0xff
	.zero		1


	//   ....[182]....
        /*0c54*/ 	.word	0x00008f00
        /*0c58*/ 	.word	0x00000000
        /*0c5c*/ 	.word	0x00000000
        /*0c60*/ 	.short	0x010a
        /*0c62*/ 	.byte	0xff
	.zero		1


	//   ....[183]....
        /*0c64*/ 	.word	0x00008f60
        /*0c68*/ 	.word	0x00000000
        /*0c6c*/ 	.word	0x00000000
        /*0c70*/ 	.short	0x010a
        /*0c72*/ 	.byte	0xff
	.zero		1


	//   ....[184]....
        /*0c74*/ 	.word	0x00008fc0
        /*0c78*/ 	.word	0x00000000
        /*0c7c*/ 	.word	0x00000000
        /*0c80*/ 	.short	0x010a
        /*0c82*/ 	.byte	0xff
	.zero		1


	//   ....[185]....
        /*0c84*/ 	.word	0x00009010
        /*0c88*/ 	.word	0x00000002
        /*0c8c*/ 	.word	0x00000240
        /*0c90*/ 	.short	0x010a
        /*0c92*/ 	.byte	0xff
	.zero		1


	//   ....[186]....
        /*0c94*/ 	.word	0x00009070
        /*0c98*/ 	.word	0x00000002
        /*0c9c*/ 	.word	0x000001f0
        /*0ca0*/ 	.short	0x010a
        /*0ca2*/ 	.byte	0xff
	.zero		1


	//   ....[187]....
        /*0ca4*/ 	.word	0x000090c0
        /*0ca8*/ 	.word	0x00000002
        /*0cac*/ 	.word	0x000001e0
        /*0cb0*/ 	.short	0x010a
        /*0cb2*/ 	.byte	0xff
	.zero		1


	//   ....[188]....
        /*0cb4*/ 	.word	0x00009120
        /*0cb8*/ 	.word	0x00000000
        /*0cbc*/ 	.word	0x000001f0
        /*0cc0*/ 	.short	0x010a
        /*0cc2*/ 	.byte	0xff
	.zero		1


	//   ....[189]....
        /*0cc4*/ 	.word	0x00009170
        /*0cc8*/ 	.word	0x00000000
        /*0ccc*/ 	.word	0x000001e0
        /*0cd0*/ 	.short	0x010a
        /*0cd2*/ 	.byte	0xff
	.zero		1


	//   ....[190]....
        /*0cd4*/ 	.word	0x000091d0
        /*0cd8*/ 	.word	0x00000002
        /*0cdc*/ 	.word	0x00000220
        /*0ce0*/ 	.short	0x010a
        /*0ce2*/ 	.byte	0xff
	.zero		1


	//   ....[191]....
        /*0ce4*/ 	.word	0x00009230
        /*0ce8*/ 	.word	0x00000000
        /*0cec*/ 	.word	0x00000000
        /*0cf0*/ 	.short	0x010a
        /*0cf2*/ 	.byte	0xff
	.zero		1


	//   ....[192]....
        /*0cf4*/ 	.word	0x00009290
        /*0cf8*/ 	.word	0x00000000
        /*0cfc*/ 	.word	0x00000000
        /*0d00*/ 	.short	0x010a
        /*0d02*/ 	.byte	0xff
	.zero		1


	//   ....[193]....
        /*0d04*/ 	.word	0x000092f0
        /*0d08*/ 	.word	0x00000000
        /*0d0c*/ 	.word	0x00000000
        /*0d10*/ 	.short	0x010a
        /*0d12*/ 	.byte	0xff
	.zero		1


	//   ....[194]....
        /*0d14*/ 	.word	0x00009350
        /*0d18*/ 	.word	0x00000000
        /*0d1c*/ 	.word	0x00000000
        /*0d20*/ 	.short	0x010a
        /*0d22*/ 	.byte	0xff
	.zero		1


	//   ....[195]....
        /*0d24*/ 	.word	0x000093b0
        /*0d28*/ 	.word	0x00000000
        /*0d2c*/ 	.word	0x00000000
        /*0d30*/ 	.short	0x010a
        /*0d32*/ 	.byte	0xff
	.zero		1


	//   ....[196]....
        /*0d34*/ 	.word	0x00009400
        /*0d38*/ 	.word	0x0000000c
        /*0d3c*/ 	.word	0x000001e0
        /*0d40*/ 	.short	0x010a
        /*0d42*/ 	.byte	0xff
	.zero		1


	//   ....[197]....
        /*0d44*/ 	.word	0x00009460
        /*0d48*/ 	.word	0x00000000
        /*0d4c*/ 	.word	0x000001d8
        /*0d50*/ 	.short	0x010a
        /*0d52*/ 	.byte	0xff
	.zero		1


	//   ....[198]....
        /*0d54*/ 	.word	0x000094c0
        /*0d58*/ 	.word	0x00000000
        /*0d5c*/ 	.word	0x000001b8
        /*0d60*/ 	.short	0x010a
        /*0d62*/ 	.byte	0xff
	.zero		1


	//   ....[199]....
        /*0d64*/ 	.word	0x00009520
        /*0d68*/ 	.word	0x00000006
        /*0d6c*/ 	.word	0x000001b8
        /*0d70*/ 	.short	0x010a
        /*0d72*/ 	.byte	0xff
	.zero		1


	//   ....[200]....
        /*0d74*/ 	.word	0x00009580
        /*0d78*/ 	.word	0x00000000
        /*0d7c*/ 	.word	0x00000000
        /*0d80*/ 	.short	0x010a
        /*0d82*/ 	.byte	0xff
	.zero		1


	//   ....[201]....
        /*0d84*/ 	.word	0x000095e0
        /*0d88*/ 	.word	0x00000000
        /*0d8c*/ 	.word	0x00000000
        /*0d90*/ 	.short	0x010a
        /*0d92*/ 	.byte	0xff
	.zero		1


	//   ....[202]....
        /*0d94*/ 	.word	0x00009630
        /*0d98*/ 	.word	0x00000000
        /*0d9c*/ 	.word	0x000001e0
        /*0da0*/ 	.short	0x010a
        /*0da2*/ 	.byte	0xff
	.zero		1


	//   ....[203]....
        /*0da4*/ 	.word	0x00009680
        /*0da8*/ 	.word	0x00000002
        /*0dac*/ 	.word	0x000001a0
        /*0db0*/ 	.short	0x010a
        /*0db2*/ 	.byte	0xff
	.zero		1


	//   ....[204]....
        /*0db4*/ 	.word	0x000096d0
        /*0db8*/ 	.word	0x0000001b
        /*0dbc*/ 	.word	0x00000200
        /*0dc0*/ 	.short	0x010a
        /*0dc2*/ 	.byte	0xff
	.zero		1


	//   ....[205]....
        /*0dc4*/ 	.word	0x00009720
        /*0dc8*/ 	.word	0x00000002
        /*0dcc*/ 	.word	0x000001a0
        /*0dd0*/ 	.short	0x010a
        /*0dd2*/ 	.byte	0xff
	.zero		1


	//----- nvinfo : EIATTR_NUM_MBARRIERS
	.align		4
.L_47:
        /*0dd4*/ 	.byte	0x03, 0x38
        /*0dd6*/ 	.short	0x004c


	//----- nvinfo : EIATTR_EXIT_INSTR_OFFSETS
	.align		4
        /*0dd8*/ 	.byte	0x04, 0x1c
        /*0dda*/ 	.short	(.L_49 - .L_48)


	//   ....[0]....
.L_48:
        /*0ddc*/ 	.word	0x00003a60


	//   ....[1]....
        /*0de0*/ 	.word	0x00003f50


	//   ....[2]....
        /*0de4*/ 	.word	0x00003fb0


	//   ....[3]....
        /*0de8*/ 	.word	0x00004e40


	//   ....[4]....
        /*0dec*/ 	.word	0x00005e10


	//   ....[5]....
        /*0df0*/ 	.word	0x00005e50


	//   ....[6]....
        /*0df4*/ 	.word	0x00008420


	//   ....[7]....
        /*0df8*/ 	.word	0x000084a0


	//   ....[8]....
        /*0dfc*/ 	.word	0x000084d0


	//   ....[9]....
        /*0e00*/ 	.word	0x00008540


	//----- nvinfo : EIATTR_MAX_THREADS
	.align		4
.L_49:
        /*0e04*/ 	.byte	0x04, 0x05
        /*0e06*/ 	.short	(.L_51 - .L_50)
.L_50:
        /*0e08*/ 	.word	0x00000100
        /*0e0c*/ 	.word	0x00000001
        /*0e10*/ 	.word	0x00000001


	//----- nvinfo : EIATTR_CRS_STACK_SIZE
	.align		4
.L_51:
        /*0e14*/ 	.byte	0x04, 0x1e
        /*0e16*/ 	.short	(.L_53 - .L_52)
.L_52:
        /*0e18*/ 	.word	0x00000000


	//----- nvinfo : EIATTR_CBANK_PARAM_SIZE
	.align		4
.L_53:
        /*0e1c*/ 	.byte	0x03, 0x19
        /*0e1e*/ 	.short	0x0800


	//----- nvinfo : EIATTR_PARAM_CBANK
	.align		4
        /*0e20*/ 	.byte	0x04, 0x0a
        /*0e22*/ 	.short	(.L_55 - .L_54)
	.align		4
.L_54:
        /*0e24*/ 	.word	index@(.nv.constant0._ZN7cutlass13device_kernelINS_4gemm6kernel13GemmUniversalIN4cute5tupleIJiiiiEEENS1_10collective13CollectiveMmaINS1_35MainloopSm100TmaUmmaWarpSpecializedILi26ELi2ELi4ENS5_IJNS4_1CILi2EEESB_NSA_ILi1EEEEEEEENS5_IJNSA_ILi64EEESF_NSA_ILi32EEEEEENS_10bfloat16_tENS5_IJlSC_lEEESI_SJ_NS4_8TiledMMAINS4_8MMA_AtomIJNS4_20SM100_MMA_F16BF16_SSISI_SI_fLi64ELi64ELNS4_4UMMA5MajorE0ELSO_0ELNSN_7ScaleInE0ELSP_0EEEEEENS4_6LayoutINS5_IJSC_SC_SC_EEENS5_IJNSA_ILi0EEESU_SU_EEEEENS5_IJNS4_10UnderscoreESX_SX_EEEEENS4_23SM90_TMA_LOAD_MULTICASTENS4_14ComposedLayoutINS4_7SwizzleILi2ELi4ELi3EEENS4_18smem_ptr_flag_bitsILi16EEENSS_INS5_IJNSA_ILi8EEESG_EEENS5_IJSG_SC_EEEEEEEvNS4_8identityES10_S1A_vS1B_EENS_8epilogue10collective18CollectiveEpilogueINS1D_23Sm100TmaWarpSpecializedILi3ELi2ELi16ELb1ELb0EEEJSH_NS5_IJNSS_ISF_SC_EENSS_ISG_SC_EEEEESI_SJ_SI_SJ_NS1D_6fusion15FusionCallbacksIS1H_NS1L_17LinearCombinationISI_fSI_fLNS_15FloatRoundStyleE2EEESH_S1K_JEEENS4_5SM1004TMEM4LOAD26SM100_TMEM_LOAD_16dp256b4xENS4_13SM90_TMA_LOADES1A_NS4_17SM75_U32x4_LDSM_NENS4_14SM90_TMA_STOREES1A_NS4_17SM90_U32x4_STSM_NENS4_39AutoVectorizingCopyWithAssumedAlignmentILi128EEEEEEvvEEEEvNT_6ParamsE)
        /*0e28*/ 	.short	0x0380
        /*0e2a*/ 	.short	0x0800


	//----- nvinfo : EIATTR_SW_WAR
	.align		4
.L_55:
        /*0e2c*/ 	.byte	0x04, 0x36
        /*0e2e*/ 	.short	(.L_57 - .L_56)
.L_56:
        /*0e30*/ 	.word	0x00000008
.L_57:


//--------------------- .nv.callgraph             --------------------------
	.section	.nv.callgraph,"",@"SHT_CUDA_CALLGRAPH"
	.align	4
	.sectionentsize	8
	.align		4
        /*0000*/ 	.word	0x00000000
	.align		4
        /*0004*/ 	.word	0xffffffff
	.align		4
        /*0008*/ 	.word	index@(_ZN7cutlass13device_kernelINS_4gemm6kernel13GemmUniversalIN4cute5tupleIJiiiiEEENS1_10collective13CollectiveMmaINS1_35MainloopSm100TmaUmmaWarpSpecializedILi26ELi2ELi4ENS5_IJNS4_1CILi2EEESB_NSA_ILi1EEEEEEEENS5_IJNSA_ILi64EEESF_NSA_ILi32EEEEEENS_10bfloat16_tENS5_IJlSC_lEEESI_SJ_NS4_8TiledMMAINS4_8MMA_AtomIJNS4_20SM100_MMA_F16BF16_SSISI_SI_fLi64ELi64ELNS4_4UMMA5MajorE0ELSO_0ELNSN_7ScaleInE0ELSP_0EEEEEENS4_6LayoutINS5_IJSC_SC_SC_EEENS5_IJNSA_ILi0EEESU_SU_EEEEENS5_IJNS4_10UnderscoreESX_SX_EEEEENS4_23SM90_TMA_LOAD_MULTICASTENS4_14ComposedLayoutINS4_7SwizzleILi2ELi4ELi3EEENS4_18smem_ptr_flag_bitsILi16EEENSS_INS5_IJNSA_ILi8EEESG_EEENS5_IJSG_SC_EEEEEEEvNS4_8identityES10_S1A_vS1B_EENS_8epilogue10collective18CollectiveEpilogueINS1D_23Sm100TmaWarpSpecializedILi3ELi2ELi16ELb1ELb0EEEJSH_NS5_IJNSS_ISF_SC_EENSS_ISG_SC_EEEEESI_SJ_SI_SJ_NS1D_6fusion15FusionCallbacksIS1H_NS1L_17LinearCombinationISI_fSI_fLNS_15FloatRoundStyleE2EEESH_S1K_JEEENS4_5SM1004TMEM4LOAD26SM100_TMEM_LOAD_16dp256b4xENS4_13SM90_TMA_LOADES1A_NS4_17SM75_U32x4_LDSM_NENS4_14SM90_TMA_STOREES1A_NS4_17SM90_U32x4_STSM_NENS4_39AutoVectorizingCopyWithAssumedAlignmentILi128EEEEEEvvEEEEvNT_6ParamsE)
	.align		4
        /*000c*/ 	.word	index@(__assertfail)
	.align		4
        /*0010*/ 	.word	0x00000000
	.align		4
        /*0014*/ 	.word	0xfffffffe
	.align		4
        /*0018*/ 	.word	0x00000000
	.align		4
        /*001c*/ 	.word	0xfffffffd
	.align		4
        /*0020*/ 	.word	0x00000000
	.align		4
        /*0024*/ 	.word	0xfffffffc


//--------------------- .nv.constant4             --------------------------
	.section	.nv.constant4,"a",@progbits
	.align	8
	.align		8
.nv.constant4:
        /*0000*/ 	.dword	__assertfail
	.align		8
        /*0008*/ 	.dword	__unnamed_1
	.align		8
        /*0010*/ 	.dword	__unnamed_2
	.align		8
        /*0018*/ 	.dword	_ZN39_INTERNAL_01948b92_4_k_cu_2c00ede1_70574cuda3std3__45__cpo5beginE
	.align		8
        /*0020*/ 	.dword	_ZN39_INTERNAL_01948b92_4_k_cu_2c00ede1_70574cuda3std3__45__cpo3endE
	.align		8
        /*0028*/ 	.dword	_ZN39_INTERNAL_01948b92_4_k_cu_2c00ede1_70574cuda3std3__45__cpo6cbeginE
	.align		8
        /*0030*/ 	.dword	_ZN39_INTERNAL_01948b92_4_k_cu_2c00ede1_70574cuda3std3__45__cpo4cendE
	.align		8
        /*0038*/ 	.dword	_ZN39_INTERNAL_01948b92_4_k_cu_2c00ede1_70574cuda3std3__441_GLOBAL__N__01948b92_4_k_cu_2c00ede1_70576ignoreE
	.align		8
        /*0040*/ 	.dword	_ZN39_INTERNAL_01948b92_4_k_cu_2c00ede1_70574cuda3std3__419piecewise_constructE
	.align		8
        /*0048*/ 	.dword	_ZN39_INTERNAL_01948b92_4_k_cu_2c00ede1_70574cuda3std3__48in_placeE
	.align		8
        /*0050*/ 	.dword	_ZN39_INTERNAL_01948b92_4_k_cu_2c00ede1_70574cuda3std6ranges3__45__cpo4swapE
	.align		8
        /*0058*/ 	.dword	_ZN39_INTERNAL_01948b92_4_k_cu_2c00ede1_70574cuda3std6ranges3__45__cpo9iter_moveE
	.align		8
        /*0060*/ 	.dword	_ZN39_INTERNAL_01948b92_4_k_cu_2c00ede1_70574cute7productE
	.align		8
        /*0068*/ 	.dword	_ZN39_INTERNAL_01948b92_4_k_cu_2c00ede1_70574cute1_E
	.align		8
        /*0070*/ 	.dword	$str$25
	.align		8
        /*0078*/ 	.dword	$str$26
	.align		8
        /*0080*/ 	.dword	$str$27
	.align		8
        /*0088*/ 	.dword	$str$28


//--------------------- .text._ZN7cutlass13device_kernelINS_4gemm6kernel13GemmUniversalIN4cute5tupleIJiiiiEEENS1_10collective13CollectiveMmaINS1_35MainloopSm100TmaUmmaWarpSpecializedILi26ELi2ELi4ENS5_IJNS4_1CILi2EEESB_NSA_ILi1EEEEEEEENS5_IJNSA_ILi64EEESF_NSA_ILi32EEEEEENS_10bfloat16_tENS5_IJlSC_lEEESI_SJ_NS4_8TiledMMAINS4_8MMA_AtomIJNS4_20SM100_MMA_F16BF16_SSISI_SI_fLi64ELi64ELNS4_4UMMA5MajorE0ELSO_0ELNSN_7ScaleInE0ELSP_0EEEEEENS4_6LayoutINS5_IJSC_SC_SC_EEENS5_IJNSA_ILi0EEESU_SU_EEEEENS5_IJNS4_10UnderscoreESX_SX_EEEEENS4_23SM90_TMA_LOAD_MULTICASTENS4_14ComposedLayoutINS4_7SwizzleILi2ELi4ELi3EEENS4_18smem_ptr_flag_bitsILi16EEENSS_INS5_IJNSA_ILi8EEESG_EEENS5_IJSG_SC_EEEEEEEvNS4_8identityES10_S1A_vS1B_EENS_8epilogue10collective18CollectiveEpilogueINS1D_23Sm100TmaWarpSpecializedILi3ELi2ELi16ELb1ELb0EEEJSH_NS5_IJNSS_ISF_SC_EENSS_ISG_SC_EEEEESI_SJ_SI_SJ_NS1D_6fusion15FusionCallbacksIS1H_NS1L_17LinearCombinationISI_fSI_fLNS_15FloatRoundStyleE2EEESH_S1K_JEEENS4_5SM1004TMEM4LOAD26SM100_TMEM_LOAD_16dp256b4xENS4_13SM90_TMA_LOADES1A_NS4_17SM75_U32x4_LDSM_NENS4_14SM90_TMA_STOREES1A_NS4_17SM90_U32x4_STSM_NENS4_39AutoVectorizingCopyWithAssumedAlignmentILi128EEEEEEvvEEEEvNT_6ParamsE --------------------------
	.section	.text._ZN7cutlass13device_kernelINS_4gemm6kernel13GemmUniversalIN4cute5tupleIJiiiiEEENS1_10collective13CollectiveMmaINS1_35MainloopSm100TmaUmmaWarpSpecializedILi26ELi2ELi4ENS5_IJNS4_1CILi2EEESB_NSA_ILi1EEEEEEEENS5_IJNSA_ILi64EEESF_NSA_ILi32EEEEEENS_10bfloat16_tENS5_IJlSC_lEEESI_SJ_NS4_8TiledMMAINS4_8MMA_AtomIJNS4_20SM100_MMA_F16BF16_SSISI_SI_fLi64ELi64ELNS4_4UMMA5MajorE0ELSO_0ELNSN_7ScaleInE0ELSP_0EEEEEENS4_6LayoutINS5_IJSC_SC_SC_EEENS5_IJNSA_ILi0EEESU_SU_EEEEENS5_IJNS4_10UnderscoreESX_SX_EEEEENS4_23SM90_TMA_LOAD_MULTICASTENS4_14ComposedLayoutINS4_7SwizzleILi2ELi4ELi3EEENS4_18smem_ptr_flag_bitsILi16EEENSS_INS5_IJNSA_ILi8EEESG_EEENS5_IJSG_SC_EEEEEEEvNS4_8identityES10_S1A_vS1B_EENS_8epilogue10collective18CollectiveEpilogueINS1D_23Sm100TmaWarpSpecializedILi3ELi2ELi16ELb1ELb0EEEJSH_NS5_IJNSS_ISF_SC_EENSS_ISG_SC_EEEEESI_SJ_SI_SJ_NS1D_6fusion15FusionCallbacksIS1H_NS1L_17LinearCombinationISI_fSI_fLNS_15FloatRoundStyleE2EEESH_S1K_JEEENS4_5SM1004TMEM4LOAD26SM100_TMEM_LOAD_16dp256b4xENS4_13SM90_TMA_LOADES1A_NS4_17SM75_U32x4_LDSM_NENS4_14SM90_TMA_STOREES1A_NS4_17SM90_U32x4_STSM_NENS4_39AutoVectorizingCopyWithAssumedAlignmentILi128EEEEEEvvEEEEvNT_6ParamsE,"ax",@progbits
	.align	128
.text._ZN7cutlass13device_kernelINS_4gemm6kernel13GemmUniversalIN4cute5tupleIJiiiiEEENS1_10collective13CollectiveMmaINS1_35MainloopSm100TmaUmmaWarpSpecializedILi26ELi2ELi4ENS5_IJNS4_1CILi2EEESB_NSA_ILi1EEEEEEEENS5_IJNSA_ILi64EEESF_NSA_ILi32EEEEEENS_10bfloat16_tENS5_IJlSC_lEEESI_SJ_NS4_8TiledMMAINS4_8MMA_AtomIJNS4_20SM100_MMA_F16BF16_SSISI_SI_fLi64ELi64ELNS4_4UMMA5MajorE0ELSO_0ELNSN_7ScaleInE0ELSP_0EEEEEENS4_6LayoutINS5_IJSC_SC_SC_EEENS5_IJNSA_ILi0EEESU_SU_EEEEENS5_IJNS4_10UnderscoreESX_SX_EEEEENS4_23SM90_TMA_LOAD_MULTICASTENS4_14ComposedLayoutINS4_7SwizzleILi2ELi4ELi3EEENS4_18smem_ptr_flag_bitsILi16EEENSS_INS5_IJNSA_ILi8EEESG_EEENS5_IJSG_SC_EEEEEEEvNS4_8identityES10_S1A_vS1B_EENS_8epilogue10collective18CollectiveEpilogueINS1D_23Sm100TmaWarpSpecializedILi3ELi2ELi16ELb1ELb0EEEJSH_NS5_IJNSS_ISF_SC_EENSS_ISG_SC_EEEEESI_SJ_SI_SJ_NS1D_6fusion15FusionCallbacksIS1H_NS1L_17LinearCombinationISI_fSI_fLNS_15FloatRoundStyleE2EEESH_S1K_JEEENS4_5SM1004TMEM4LOAD26SM100_TMEM_LOAD_16dp256b4xENS4_13SM90_TMA_LOADES1A_NS4_17SM75_U32x4_LDSM_NENS4_14SM90_TMA_STOREES1A_NS4_17SM90_U32x4_STSM_NENS4_39AutoVectorizingCopyWithAssumedAlignmentILi128EEEEEEvvEEEEvNT_6ParamsE:
        .type           _ZN7cutlass13device_kernelINS_4gemm6kernel13GemmUniversalIN4cute5tupleIJiiiiEEENS1_10collective13CollectiveMmaINS1_35MainloopSm100TmaUmmaWarpSpecializedILi26ELi2ELi4ENS5_IJNS4_1CILi2EEESB_NSA_ILi1EEEEEEEENS5_IJNSA_ILi64EEESF_NSA_ILi32EEEEEENS_10bfloat16_tENS5_IJlSC_lEEESI_SJ_NS4_8TiledMMAINS4_8MMA_AtomIJNS4_20SM100_MMA_F16BF16_SSISI_SI_fLi64ELi64ELNS4_4UMMA5MajorE0ELSO_0ELNSN_7ScaleInE0ELSP_0EEEEEENS4_6LayoutINS5_IJSC_SC_SC_EEENS5_IJNSA_ILi0EEESU_SU_EEEEENS5_IJNS4_10UnderscoreESX_SX_EEEEENS4_23SM90_TMA_LOAD_MULTICASTENS4_14ComposedLayoutINS4_7SwizzleILi2ELi4ELi3EEENS4_18smem_ptr_flag_bitsILi16EEENSS_INS5_IJNSA_ILi8EEESG_EEENS5_IJSG_SC_EEEEEEEvNS4_8identityES10_S1A_vS1B_EENS_8epilogue10collective18CollectiveEpilogueINS1D_23Sm100TmaWarpSpecializedILi3ELi2ELi16ELb1ELb0EEEJSH_NS5_IJNSS_ISF_SC_EENSS_ISG_SC_EEEEESI_SJ_SI_SJ_NS1D_6fusion15FusionCallbacksIS1H_NS1L_17LinearCombinationISI_fSI_fLNS_15FloatRoundStyleE2EEESH_S1K_JEEENS4_5SM1004TMEM4LOAD26SM100_TMEM_LOAD_16dp256b4xENS4_13SM90_TMA_LOADES1A_NS4_17SM75_U32x4_LDSM_NENS4_14SM90_TMA_STOREES1A_NS4_17SM90_U32x4_STSM_NENS4_39AutoVectorizingCopyWithAssumedAlignmentILi128EEEEEEvvEEEEvNT_6ParamsE,@function
        .size           _ZN7cutlass13device_kernelINS_4gemm6kernel13GemmUniversalIN4cute5tupleIJiiiiEEENS1_10collective13CollectiveMmaINS1_35MainloopSm100TmaUmmaWarpSpecializedILi26ELi2ELi4ENS5_IJNS4_1CILi2EEESB_NSA_ILi1EEEEEEEENS5_IJNSA_ILi64EEESF_NSA_ILi32EEEEEENS_10bfloat16_tENS5_IJlSC_lEEESI_SJ_NS4_8TiledMMAINS4_8MMA_AtomIJNS4_20SM100_MMA_F16BF16_SSISI_SI_fLi64ELi64ELNS4_4UMMA5MajorE0ELSO_0ELNSN_7ScaleInE0ELSP_0EEEEEENS4_6LayoutINS5_IJSC_SC_SC_EEENS5_IJNSA_ILi0EEESU_SU_EEEEENS5_IJNS4_10UnderscoreESX_SX_EEEEENS4_23SM90_TMA_LOAD_MULTICASTENS4_14ComposedLayoutINS4_7SwizzleILi2ELi4ELi3EEENS4_18smem_ptr_flag_bitsILi16EEENSS_INS5_IJNSA_ILi8EEESG_EEENS5_IJSG_SC_EEEEEEEvNS4_8identityES10_S1A_vS1B_EENS_8epilogue10collective18CollectiveEpilogueINS1D_23Sm100TmaWarpSpecializedILi3ELi2ELi16ELb1ELb0EEEJSH_NS5_IJNSS_ISF_SC_EENSS_ISG_SC_EEEEESI_SJ_SI_SJ_NS1D_6fusion15FusionCallbacksIS1H_NS1L_17LinearCombinationISI_fSI_fLNS_15FloatRoundStyleE2EEESH_S1K_JEEENS4_5SM1004TMEM4LOAD26SM100_TMEM_LOAD_16dp256b4xENS4_13SM90_TMA_LOADES1A_NS4_17SM75_U32x4_LDSM_NENS4_14SM90_TMA_STOREES1A_NS4_17SM90_U32x4_STSM_NENS4_39AutoVectorizingCopyWithAssumedAlignmentILi128EEEEEEvvEEEEvNT_6ParamsE,(.L_x_228 - _ZN7cutlass13device_kernelINS_4gemm6kernel13GemmUniversalIN4cute5tupleIJiiiiEEENS1_10collective13CollectiveMmaINS1_35MainloopSm100TmaUmmaWarpSpecializedILi26ELi2ELi4ENS5_IJNS4_1CILi2EEESB_NSA_ILi1EEEEEEEENS5_IJNSA_ILi64EEESF_NSA_ILi32EEEEEENS_10bfloat16_tENS5_IJlSC_lEEESI_SJ_NS4_8TiledMMAINS4_8MMA_AtomIJNS4_20SM100_MMA_F16BF16_SSISI_SI_fLi64ELi64ELNS4_4UMMA5MajorE0ELSO_0ELNSN_7ScaleInE0ELSP_0EEEEEENS4_6LayoutINS5_IJSC_SC_SC_EEENS5_IJNSA_ILi0EEESU_SU_EEEEENS5_IJNS4_10UnderscoreESX_SX_EEEEENS4_23SM90_TMA_LOAD_MULTICASTENS4_14ComposedLayoutINS4_7SwizzleILi2ELi4ELi3EEENS4_18smem_ptr_flag_bitsILi16EEENSS_INS5_IJNSA_ILi8EEESG_EEENS5_IJSG_SC_EEEEEEEvNS4_8identityES10_S1A_vS1B_EENS_8epilogue10collective18CollectiveEpilogueINS1D_23Sm100TmaWarpSpecializedILi3ELi2ELi16ELb1ELb0EEEJSH_NS5_IJNSS_ISF_SC_EENSS_ISG_SC_EEEEESI_SJ_SI_SJ_NS1D_6fusion15FusionCallbacksIS1H_NS1L_17LinearCombinationISI_fSI_fLNS_15FloatRoundStyleE2EEESH_S1K_JEEENS4_5SM1004TMEM4LOAD26SM100_TMEM_LOAD_16dp256b4xENS4_13SM90_TMA_LOADES1A_NS4_17SM75_U32x4_LDSM_NENS4_14SM90_TMA_STOREES1A_NS4_17SM90_U32x4_STSM_NENS4_39AutoVectorizingCopyWithAssumedAlignmentILi128EEEEEEvvEEEEvNT_6ParamsE)
        .other          _ZN7cutlass13device_kernelINS_4gemm6kernel13GemmUniversalIN4cute5tupleIJiiiiEEENS1_10collective13CollectiveMmaINS1_35MainloopSm100TmaUmmaWarpSpecializedILi26ELi2ELi4ENS5_IJNS4_1CILi2EEESB_NSA_ILi1EEEEEEEENS5_IJNSA_ILi64EEESF_NSA_ILi32EEEEEENS_10bfloat16_tENS5_IJlSC_lEEESI_SJ_NS4_8TiledMMAINS4_8MMA_AtomIJNS4_20SM100_MMA_F16BF16_SSISI_SI_fLi64ELi64ELNS4_4UMMA5MajorE0ELSO_0ELNSN_7ScaleInE0ELSP_0EEEEEENS4_6LayoutINS5_IJSC_SC_SC_EEENS5_IJNSA_ILi0EEESU_SU_EEEEENS5_IJNS4_10UnderscoreESX_SX_EEEEENS4_23SM90_TMA_LOAD_MULTICASTENS4_14ComposedLayoutINS4_7SwizzleILi2ELi4ELi3EEENS4_18smem_ptr_flag_bitsILi16EEENSS_INS5_IJNSA_ILi8EEESG_EEENS5_IJSG_SC_EEEEEEEvNS4_8identityES10_S1A_vS1B_EENS_8epilogue10collective18CollectiveEpilogueINS1D_23Sm100TmaWarpSpecializedILi3ELi2ELi16ELb1ELb0EEEJSH_NS5_IJNSS_ISF_SC_EENSS_ISG_SC_EEEEESI_SJ_SI_SJ_NS1D_6fusion15FusionCallbacksIS1H_NS1L_17LinearCombinationISI_fSI_fLNS_15FloatRoundStyleE2EEESH_S1K_JEEENS4_5SM1004TMEM4LOAD26SM100_TMEM_LOAD_16dp256b4xENS4_13SM90_TMA_LOADES1A_NS4_17SM75_U32x4_LDSM_NENS4_14SM90_TMA_STOREES1A_NS4_17SM90_U32x4_STSM_NENS4_39AutoVectorizingCopyWithAssumedAlignmentILi128EEEEEEvvEEEEvNT_6ParamsE,@"STO_CUDA_ENTRY STV_DEFAULT"
_ZN7cutlass13device_kernelINS_4gemm6kernel13GemmUniversalIN4cute5tupleIJiiiiEEENS1_10collective13CollectiveMmaINS1_35MainloopSm100TmaUmmaWarpSpecializedILi26ELi2ELi4ENS5_IJNS4_1CILi2EEESB_NSA_ILi1EEEEEEEENS5_IJNSA_ILi64EEESF_NSA_ILi32EEEEEENS_10bfloat16_tENS5_IJlSC_lEEESI_SJ_NS4_8TiledMMAINS4_8MMA_AtomIJNS4_20SM100_MMA_F16BF16_SSISI_SI_fLi64ELi64ELNS4_4UMMA5MajorE0ELSO_0ELNSN_7ScaleInE0ELSP_0EEEEEENS4_6LayoutINS5_IJSC_SC_SC_EEENS5_IJNSA_ILi0EEESU_SU_EEEEENS5_IJNS4_10UnderscoreESX_SX_EEEEENS4_23SM90_TMA_LOAD_MULTICASTENS4_14ComposedLayoutINS4_7SwizzleILi2ELi4ELi3EEENS4_18smem_ptr_flag_bitsILi16EEENSS_INS5_IJNSA_ILi8EEESG_EEENS5_IJSG_SC_EEEEEEEvNS4_8identityES10_S1A_vS1B_EENS_8epilogue10collective18CollectiveEpilogueINS1D_23Sm100TmaWarpSpecializedILi3ELi2ELi16ELb1ELb0EEEJSH_NS5_IJNSS_ISF_SC_EENSS_ISG_SC_EEEEESI_SJ_SI_SJ_NS1D_6fusion15FusionCallbacksIS1H_NS1L_17LinearCombinationISI_fSI_fLNS_15FloatRoundStyleE2EEESH_S1K_JEEENS4_5SM1004TMEM4LOAD26SM100_TMEM_LOAD_16dp256b4xENS4_13SM90_TMA_LOADES1A_NS4_17SM75_U32x4_LDSM_NENS4_14SM90_TMA_STOREES1A_NS4_17SM90_U32x4_STSM_NENS4_39AutoVectorizingCopyWithAssumedAlignmentILi128EEEEEEvvEEEEvNT_6ParamsE:
[----:B------:R-:W1:Y:S01]  /*0000*/  LDC R1, c[0x0][0x37c] ;  /* 0x0000df00ff017b82 */ /* 0x000e620000000800 */
[----:B------:R-:W2:Y:S01]  /*0010*/  S2R R55, SR_TID.X ;  /* 0x0000000000377919 */ /* 0x000ea20000002100 */
[----:B------:R-:W3:Y:S01]  /*0020*/  LDCU.64 UR8, c[0x0][0x890] ;  /* 0x00011200ff0877ac */ /* 0x000ee20008000a00 */
[----:B------:R-:W-:Y:S02]  /*0030*/  PRMT R45, RZ, 0x7610, R45 ;  /* 0x00007610ff2d7816 */ /* 0x000fe4000000002d */
[----:B------:R-:W-:Y:S01]  /*0040*/  ELECT P3, URZ, PT ;  /* 0x0000000000ff782f */ /* 0x000fe20003860000 */
[----:B---3--:R-:W-:-:S04]  /*0050*/  UISETP.NE.U32.AND UP0, UPT, UR8, URZ, UPT ;  /* 0x000000ff0800728c */ /* 0x008fc8000bf05070 */
[----:B------:R-:W-:Y:S01]  /*0060*/  UISETP.NE.AND.EX UP0, UPT, UR9, URZ, UPT, UP0 ;  /* 0x000000ff0900728c */ /* 0x000fe2000bf05300 */
[----:B--2---:R-:W-:-:S05]  /*0070*/  SHF.R.U32.HI R46, RZ, 0x5, R55 ;  /* 0x00000005ff2e7819 */ /* 0x004fca0000011637 */
[----:B------:R-:W2:Y:S02]  /*0080*/  SHFL.IDX PT, R0, R46, RZ, 0x1f ;  /* 0x00001fff2e007589 */ /* 0x000ea400000e0000 */
[----:B--2---:R-:W-:Y:S01]  /*0090*/  R2UR UR22, R0 ;  /* 0x00000000001672ca */ /* 0x004fe200000e0000 */
[----:B-1----:R-:W-:-:S14]  /*00a0*/  BRA.U UP0, `(.L_x_0) ;  /* 0x0000000100307547 */ /* 0x002fdc000b800000 */
[----:B------:R-:W1:Y:S02]  /*00b0*/  LDCU.64 UR4, c[0x0][0x888] ;  /* 0x00011100ff0477ac */ /* 0x000e640008000a00 */
[----:B-1----:R-:W-:-:S04]  /*00c0*/  UISETP.NE.U32.AND UP0, UPT, UR4, URZ, UPT ;  /* 0x000000ff0400728c */ /* 0x002fc8000bf05070 */
[----:B------:R-:W-:-:S09]  /*00d0*/  UISETP.NE.AND.EX UP0, UPT, UR5, URZ, UPT, UP0 ;  /* 0x000000ff0500728c */ /* 0x000fd2000bf05300 */
[----:B------:R-:W-:Y:S05]  /*00e0*/  BRA.U !UP0, `(.L_x_1) ;  /* 0x0000000108147547 */ /* 0x000fea000b800000 */
[----:B------:R-:W1:Y:S01]  /*00f0*/  LDC.64 R26, c[0x0][0x888] ;  /* 0x00022200ff1a7b82 */ /* 0x000e620000000a00 */
[----:B------:R-:W1:Y:S02]  /*0100*/  LDCU.64 UR4, c[0x0][0x358] ;  /* 0x00006b00ff0477ac */ /* 0x000e640008000a00 */
[----:B-1----:R1:W5:Y:S01]  /*0110*/  LDG.E R26, desc[UR4][R26.64] ;  /* 0x000000041a1a7981 */ /* 0x002362000c1e1900 */
[----:B------:R-:W-:Y:S01]  /*0120*/  HFMA2 R45, -RZ, RZ, 0, 5.9604644775390625e-08 ;  /* 0x00000001ff2d7431 */ /* 0x000fe200000001ff */
[----:B------:R-:W-:Y:S05]  /*0130*/  BRA `(.L_x_0) ;  /* 0x00000000000c7947 */ /* 0x000fea0003800000 */
.L_x_1:
[----:B------:R-:W1:Y:S01]  /*0140*/  LDCU UR4, c[0x0][0x880] ;  /* 0x00011000ff0477ac */ /* 0x000e620008000800 */
[----:B------:R-:W-:Y:S01]  /*0150*/  HFMA2 R45, -RZ, RZ, 0, 5.9604644775390625e-08 ;  /* 0x00000001ff2d7431 */ /* 0x000fe200000001ff */
[----:B-1----:R-:W-:-:S07]  /*0160*/  MOV R26, UR4 ;  /* 0x00000004001a7c02 */ /* 0x002fce0008000f00 */
.L_x_0:
[----:B------:R-:W2:Y:S02]  /*0170*/  LDCU.64 UR4, c[0x0][0x8b0] ;  /* 0x00011600ff0477ac */ /* 0x000ea40008000a00 */
[----:B--2---:R-:W-:-:S04]  /*0180*/  UISETP.NE.U32.AND UP0, UPT, UR4, URZ, UPT ;  /* 0x000000ff0400728c */ /* 0x004fc8000bf05070 */
[----:B------:R-:W-:-:S09]  /*0190*/  UISETP.NE.AND.EX UP0, UPT, UR5, URZ, UPT, UP0 ;  /* 0x000000ff0500728c */ /* 0x000fd2000bf05300 */
[----:B------:R-:W-:Y:S05]  /*01a0*/  BRA.U UP0, `(.L_x_2) ;  /* 0x0000000100287547 */ /* 0x000fea000b800000 */
[----:B------:R-:W2:Y:S02]  /*01b0*/  LDCU.64 UR4, c[0x0][0x8a8] ;  /* 0x00011500ff0477ac */ /* 0x000ea40008000a00 */
[----:B--2---:R-:W-:-:S04]  /*01c0*/  UISETP.NE.U32.AND UP0, UPT, UR4, URZ, UPT ;  /* 0x000000ff0400728c */ /* 0x004fc8000bf05070 */
[----:B------:R-:W-:-:S09]  /*01d0*/  UISETP.NE.AND.EX UP0, UPT, UR5, URZ, UPT, UP0 ;  /* 0x000000ff0500728c */ /* 0x000fd2000bf05300 */
[----:B------:R-:W-:Y:S05]  /*01e0*/  BRA.U !UP0, `(.L_x_3) ;  /* 0x0000000108107547 */ /* 0x000fea000b800000 */
[----:B------:R-:W2:Y:S01]  /*01f0*/  LDC.64 R24, c[0x0][0x8a8] ;  /* 0x00022a00ff187b82 */ /* 0x000ea20000000a00 */
[----:B------:R-:W2:Y:S02]  /*0200*/  LDCU.64 UR4, c[0x0][0x358] ;  /* 0x00006b00ff0477ac */ /* 0x000ea40008000a00 */
[----:B--2---:R2:W5:Y:S01]  /*0210*/  LDG.E R24, desc[UR4][R24.64] ;  /* 0x0000000418187981 */ /* 0x004562000c1e1900 */
[----:B------:R-:W-:Y:S05]  /*0220*/  BRA `(.L_x_2) ;  /* 0x0000000000087947 */ /* 0x000fea0003800000 */
.L_x_3:
[----:B------:R-:W2:Y:S02]  /*0230*/  LDCU UR4, c[0x0][0x8a0] ;  /* 0x00011400ff0477ac */ /* 0x000ea40008000800 */
[----:B--2---:R-:W-:Y:S02]  /*0240*/  MOV R24, UR4 ;  /* 0x0000000400187c02 */ /* 0x004fe40008000f00 */
.L_x_2:
[----:B------:R-:W-:Y:S01]  /*0250*/  IMAD.U32 R0, RZ, RZ, UR22 ;  /* 0x00000016ff007e24 */ /* 0x000fe2000f8e00ff */
[----:B------:R-:W-:Y:S04]  /*0260*/  BSSY.RECONVERGENT B0, `(.L_x_4) ;  /* 0x000000c000007945 */ /* 0x000fe80003800200 */
[C---:B------:R-:W-:Y:S02]  /*0270*/  ISETP.NE.OR P1, PT, R0.reuse, 0x1, !P3 ;  /* 0x000000010000780c */ /* 0x040fe40005f25670 */
[----:B------:R-:W-:-:S11]  /*0280*/  ISETP.NE.OR P0, PT, R0, 0x3, !P3 ;  /* 0x000000030000780c */ /* 0x000fd60005f05670 */
[----:B------:R-:W-:Y:S05]  /*0290*/  @P1 BRA `(.L_x_5) ;  /* 0x0000000000201947 */ /* 0x000fea0003800000 */
[----:B------:R-:W3:Y:S02]  /*02a0*/  LDCU.64 UR4, c[0x0][0x348] ;  /* 0x00006900ff0477ac */ /* 0x000ee40008000a00 */
[----:B---3--:R-:W-:Y:S02]  /*02b0*/  UIADD3 UR6, UP1, UPT, UR4, 0x80, URZ ;  /* 0x0000008004067890 */ /* 0x008fe4000ff3e0ff */
[----:B------:R-:W-:Y:S02]  /*02c0*/  UIADD3 UR4, UP0, UPT, UR4, 0x180, URZ ;  /* 0x0000018004047890 */ /* 0x000fe4000ff1e0ff */
[----:B------:R-:W-:Y:S02]  /*02d0*/  UIADD3.X UR7, UPT, UPT, URZ, UR5, URZ, UP1, !UPT ;  /* 0x00000005ff077290 */ /* 0x000fe40008ffe4ff */
[----:B------:R-:W-:-:S07]  /*02e0*/  UIADD3.X UR5, UPT, UPT, URZ, UR5, URZ, UP0, !UPT ;  /* 0x00000005ff057290 */ /* 0x000fce00087fe4ff */
[----:B------:R3:W-:Y:S02]  /*02f0*/  UTMACCTL.PF [UR6] ;  /* 0x00000000060079b9 */ /* 0x0007e40008040000 */
[----:B------:R3:W-:Y:S02]  /*0300*/  UTMACCTL.PF [UR4] ;  /* 0x00000000040079b9 */ /* 0x0007e40008040000 */
[----:B---3--:R-:W-:Y:S01]  /*0310*/  NOP ;  /* 0x0000000000007918 */ /* 0x008fe20000000000 */
.L_x_5:
[----:B------:R-:W-:Y:S05]  /*0320*/  BSYNC.RECONVERGENT B0 ;  /* 0x0000000000007941 */ /* 0x000fea0003800200 */
.L_x_4:
[----:B------:R-:W-:Y:S04]  /*0330*/  BSSY.RECONVERGENT B0, `(.L_x_6) ;  /* 0x000000a000007945 */ /* 0x000fe80003800200 */
        /* <DEDUP_REMOVED lines=9> */
.L_x_7:
[----:B------:R-:W-:Y:S05]  /*03d0*/  BSYNC.RECONVERGENT B0 ;  /* 0x0000000000007941 */ /* 0x000fea0003800200 */
.L_x_6:
[----:B------:R-:W3:Y:S01]  /*03e0*/  LDCU.64 UR4, c[0x0][0x888] ;  /* 0x00011100ff0477ac */ /* 0x000ee20008000a00 */
[----:B------:R-:W-:Y:S02]  /*03f0*/  UISETP.EQ.U32.AND UP1, UPT, UR8, URZ, UPT ;  /* 0x000000ff0800728c */ /* 0x000fe4000bf22070 */
[----:B------:R-:W-:Y:S02]  /*0400*/  UPLOP3.LUT UP3, UPT, UPT, UPT, UPT, 0x80, 0x8 ;  /* 0x000000000008789c */ /* 0x000fe40003f6f070 */
[----:B---3--:R-:W-:-:S04]  /*0410*/  UISETP.NE.U32.AND UP0, UPT, UR4, URZ, UPT ;  /* 0x000000ff0400728c */ /* 0x008fc8000bf05070 */
[----:B------:R-:W-:-:S04]  /*0420*/  UISETP.NE.AND.EX UP0, UPT, UR5, URZ, UPT, UP0 ;  /* 0x000000ff0500728c */ /* 0x000fc8000bf05300 */
[----:B------:R-:W-:-:S04]  /*0430*/  UISETP.EQ.OR.EX UP2, UPT, UR9, URZ, !UP0, UP1 ;  /* 0x000000ff0900728c */ /* 0x000fc8000c742710 */
[----:B------:R-:W-:-:S06]  /*0440*/  UP2UR UR4, UPR, URZ, 0x4 ;  /* 0x00000004ff047883 */ /* 0x000fcc0008000000 */
[----:B------:R-:W-:Y:S01]  /*0450*/  MOV R49, UR4 ;  /* 0x0000000400317c02 */ /* 0x000fe20008000f00 */
[----:B------:R-:W-:Y:S06]  /*0460*/  BRA.U !UP2, `(.L_x_8) ;  /* 0x000000010a207547 */ /* 0x000fec000b800000 */
[----:B------:R-:W-:Y:S01]  /*0470*/  UISETP.NE.U32.AND UP1, UPT, UR8, URZ, UPT ;  /* 0x000000ff0800728c */ /* 0x000fe2000bf25070 */
[----:B-----5:R-:W-:Y:S01]  /*0480*/  FSETP.NEU.AND P0, PT, R26, RZ, PT ;  /* 0x000000ff1a00720b */ /* 0x020fe20003f0d000 */
[----:B------:R-:W-:Y:S02]  /*0490*/  USEL UR4, URZ, 0xffffffff, UP0 ;  /* 0xffffffffff047887 */ /* 0x000fe40008000000 */
[----:B------:R-:W-:-:S10]  /*04a0*/  UISETP.NE.AND.EX UP1, UPT, UR9, URZ, UPT, UP1 ;  /* 0x000000ff0900728c */ /* 0x000fd4000bf25310 */
[----:B------:R-:W-:Y:S01]  /*04b0*/  VOTEU.ANY UP0, P0 ;  /* 0x0000000000ff7886 */ /* 0x000fe20000000100 */
[----:B------:R-:W-:-:S04]  /*04c0*/  @!UP1 USEL UR4, URZ, 0xffffffff, UP0 ;  /* 0xffffffffff049887 */ /* 0x000fc80008000000 */
[----:B------:R-:W-:-:S04]  /*04d0*/  ULOP3.LUT UR4, UR4, 0x1, URZ, 0xc0, !UPT ;  /* 0x0000000104047892 */ /* 0x000fc8000f8ec0ff */
[----:B------:R-:W-:-:S11]  /*04e0*/  UISETP.NE.U32.AND UP3, UPT, UR4, 0x1, UPT ;  /* 0x000000010400788c */ /* 0x000fd6000bf65070 */
.L_x_8:
[----:B------:R-:W3:Y:S01]  /*04f0*/  SHFL.IDX PT, R2, R46, RZ, 0x1f ;  /* 0x00001fff2e027589 */ /* 0x000ee200000e0000 */
[----:B------:R-:W-:-:S04]  /*0500*/  UISETP.NE.AND UP0, UPT, UR22, 0x2, UPT ;  /* 0x000000021600788c */ /* 0x000fc8000bf05270 */
[----:B------:R-:W-:Y:S01]  /*0510*/  USEL UR33, URZ, 0x1, UP0 ;  /* 0x00000001ff217887 */ /* 0x000fe20008000000 */
[----:B---3--:R-:W-:-:S13]  /*0520*/  ISETP.NE.AND P0, PT, R2, RZ, PT ;  /* 0x000000ff0200720c */ /* 0x008fda0003f05270 */
[----:B------:R-:W-:Y:S05]  /*0530*/  @P0 BRA `(.L_x_9) ;  /* 0x0000000400140947 */ /* 0x000fea0003800000 */
[----:B------:R-:W-:Y:S01]  /*0540*/  ELECT P0, URZ, PT ;  /* 0x0000000000ff782f */ /* 0x000fe20003800000 */
[----:B------:R-:W-:-:S12]  /*0550*/  BSSY.RECONVERGENT B0, `(.L_x_9) ;  /* 0x0000043000007945 */ /* 0x000fd80003800200 */
[----:B------:R-:W-:Y:S05]  /*0560*/  @!P0 BRA `(.L_x_10) ;  /* 0x0000000400048947 */ /* 0x000fea0003800000 */
[----:B------:R-:W3:Y:S01]  /*0570*/  S2UR UR4, SR_CgaCtaId ;  /* 0x00000000000479c3 */ /* 0x000ee20000008800 */
[----:B------:R-:W-:Y:S01]  /*0580*/  UMOV UR5, 0x400 ;  /* 0x0000040000057882 */ /* 0x000fe20000000000 */
[----:B------:R-:W-:Y:S01]  /*0590*/  UMOV UR8, 0x1 ;  /* 0x0000000100087882 */ /* 0x000fe20000000000 */
[----:B------:R-:W-:Y:S01]  /*05a0*/  UMOV UR6, 0x3 ;  /* 0x0000000300067882 */ /* 0x000fe20000000000 */
[----:B------:R-:W-:-:S04]  /*05b0*/  UIADD3 UR8, UPT, UPT, -UR8, 0x100000, URZ ;  /* 0x0010000008087890 */ /* 0x000fc8000fffe1ff */
[----:B------:R-:W-:Y:S02]  /*05c0*/  USHF.L.U32 UR9, UR8, 0xb, URZ ;  /* 0x0000000b08097899 */ /* 0x000fe400080006ff */
[----:B------:R-:W-:Y:S02]  /*05d0*/  USHF.L.U32 UR8, UR8, 0x1, URZ ;  /* 0x0000000108087899 */ /* 0x000fe400080006ff */
[----:B------:R-:W-:-:S04]  /*05e0*/  UIADD3 UR6, UPT, UPT, -UR6, 0x100000, URZ ;  /* 0x0010000006067890 */ /* 0x000fc8000fffe1ff */
[----:B------:R-:W-:Y:S02]  /*05f0*/  USHF.L.U32 UR7, UR6, 0xb, URZ ;  /* 0x0000000b06077899 */ /* 0x000fe400080006ff */
[----:B------:R-:W-:Y:S02]  /*0600*/  USHF.L.U32 UR6, UR6, 0x1, URZ ;  /* 0x0000000106067899 */ /* 0x000fe400080006ff */
[----:B---3--:R-:W-:Y:S01]  /*0610*/  ULEA UR4, UR4, UR5, 0x18 ;  /* 0x0000000504047291 */ /* 0x008fe2000f8ec0ff */
[----:B------:R-:W3:Y:S11]  /*0620*/  FENCE.VIEW.ASYNC.S ;  /* 0x00000000000073c6 */ /* 0x000ef60000000000 */
[----:B---3--:R3:W4:Y:S01]  /*0630*/  SYNCS.EXCH.64 URZ, [UR4], UR8 ;  /* 0x0000000804ff75b2 */ /* 0x0087220008000100 */
[----:B------:R3:W1:Y:S01]  /*0640*/  SYNCS.EXCH.64 URZ, [UR4+0xd0], UR6 ;  /* 0x0000d00604ff75b2 */ /* 0x0006620008000100 */
        /* <DEDUP_REMOVED lines=49> */
[----:B------:R3:W1:Y:S02]  /*0960*/  SYNCS.EXCH.64 URZ, [UR4+0x198], UR6 ;  /* 0x0001980604ff75b2 */ /* 0x0006640008000100 */
[----:B---34-:R-:W-:Y:S01]  /*0970*/  NOP ;  /* 0x0000000000007918 */ /* 0x018fe20000000000 */
.L_x_10:
[----:B------:R-:W-:Y:S05]  /*0980*/  BSYNC.RECONVERGENT B0 ;  /* 0x0000000000007941 */ /* 0x000fea0003800200 */
.L_x_9:
[----:B------:R-:W3:Y:S01]  /*0990*/  SHFL.IDX PT, R2, R46, RZ, 0x1f ;  /* 0x00001fff2e027589 */ /* 0x000ee200000e0000 */
[----:B------:R-:W-:Y:S01]  /*09a0*/  NOP ;  /* 0x0000000000007918 */ /* 0x000fe20000000000 */
[----:B---3--:R-:W-:-:S13]  /*09b0*/  ISETP.NE.AND P0, PT, R2, 0x1, PT ;  /* 0x000000010200780c */ /* 0x008fda0003f05270 */
[----:B------:R-:W-:Y:S05]  /*09c0*/  @P0 BRA `(.L_x_11) ;  /* 0x0000000000500947 */ /* 0x000fea0003800000 */
        /* <DEDUP_REMOVED lines=9> */
[----:B------:R-:W-:Y:S01]  /*0a60*/  USHF.L.U32 UR6, UR6, 0x1, URZ ;  /* 0x0000000106067899 */ /* 0x000fe200080006ff */
[----:B------:R-:W-:Y:S01]  /*0a70*/  ELECT P0, URZ, PT ;  /* 0x0000000000ff782f */ /* 0x000fe20003800000 */
[----:B---3--:R-:W-:Y:S01]  /*0a80*/  ULEA UR4, UR4, UR5, 0x18 ;  /* 0x0000000504047291 */ /* 0x008fe2000f8ec0ff */
[----:B------:R-:W3:Y:S11]  /*0a90*/  FENCE.VIEW.ASYNC.S ;  /* 0x00000000000073c6 */ /* 0x000ef60000000000 */
[----:B---3--:R3:W4:Y:S01]  /*0aa0*/  SYNCS.EXCH.64 URZ, [UR4+0x1a0], UR8 ;  /* 0x0001a00804ff75b2 */ /* 0x0087220008000100 */
[----:B------:R3:W1:Y:S01]  /*0ab0*/  SYNCS.EXCH.64 URZ, [UR4+0x1b8], UR6 ;  /* 0x0001b80604ff75b2 */ /* 0x0006620008000100 */
[----:B------:R3:W1:Y:S01]  /*0ac0*/  SYNCS.EXCH.64 URZ, [UR4+0x1a8], UR8 ;  /* 0x0001a80804ff75b2 */ /* 0x0006620008000100 */
[----:B------:R3:W1:Y:S01]  /*0ad0*/  SYNCS.EXCH.64 URZ, [UR4+0x1c0], UR6 ;  /* 0x0001c00604ff75b2 */ /* 0x0006620008000100 */
[----:B------:R3:W1:Y:S01]  /*0ae0*/  SYNCS.EXCH.64 URZ, [UR4+0x1b0], UR8 ;  /* 0x0001b00804ff75b2 */ /* 0x0006620008000100 */
[----:B------:R3:W1:Y:S01]  /*0af0*/  SYNCS.EXCH.64 URZ, [UR4+0x1c8], UR6 ;  /* 0x0001c80604ff75b2 */ /* 0x0006620008000100 */
[----:B------:R-:W-:Y:S01]  /*0b00*/  NOP ;  /* 0x0000000000007918 */ /* 0x000fe20000000000 */
.L_x_11:
[----:B------:R-:W2:Y:S01]  /*0b10*/  SHFL.IDX PT, R2, R46, RZ, 0x1f ;  /* 0x00001fff2e027589 */ /* 0x000ea200000e0000 */
[----:B------:R-:W-:Y:S01]  /*0b20*/  NOP ;  /* 0x0000000000007918 */ /* 0x000fe20000000000 */
[----:B--2---:R-:W-:-:S13]  /*0b30*/  ISETP.NE.AND P0, PT, R2, 0x3, PT ;  /* 0x000000030200780c */ /* 0x004fda0003f05270 */
[----:B------:R-:W-:Y:S05]  /*0b40*/  @P0 BRA `(.L_x_12) ;  /* 0x0000000000300947 */ /* 0x000fea0003800000 */
[----:B---3--:R-:W2:Y:S01]  /*0b50*/  S2UR UR6, SR_CgaCtaId ;  /* 0x00000000000679c3 */ /* 0x008ea20000008800 */
[----:B------:R-:W-:Y:S01]  /*0b60*/  UMOV UR4, 0x400 ;  /* 0x0000040000047882 */ /* 0x000fe20000000000 */
[----:B------:R-:W-:Y:S01]  /*0b70*/  UMOV UR5, 0x20 ;  /* 0x0000002000057882 */ /* 0x000fe20000000000 */
[----:B------:R-:W-:Y:S01]  /*0b80*/  ELECT P0, URZ, PT ;  /* 0x0000000000ff782f */ /* 0x000fe20003800000 */
[----:B--2---:R-:W-:Y:S02]  /*0b90*/  ULEA UR6, UR6, UR4, 0x18 ;  /* 0x0000000406067291 */ /* 0x004fe4000f8ec0ff */
[----:B------:R-:W-:-:S04]  /*0ba0*/  UIADD3 UR4, UPT, UPT, -UR5, 0x100000, URZ ;  /* 0x0010000005047890 */ /* 0x000fc8000fffe1ff */
[----:B------:R-:W-:Y:S02]  /*0bb0*/  USHF.L.U32 UR5, UR4, 0xb, URZ ;  /* 0x0000000b04057899 */ /* 0x000fe400080006ff */
[----:B------:R-:W-:Y:S01]  /*0bc0*/  USHF.L.U32 UR4, UR4, 0x1, URZ ;  /* 0x0000000104047899 */ /* 0x000fe200080006ff */
[----:B------:R-:W2:Y:S11]  /*0bd0*/  FENCE.VIEW.ASYNC.S ;  /* 0x00000000000073c6 */ /* 0x000eb60000000000 */
[----:B--2---:R2:W3:Y:S01]  /*0be0*/  SYNCS.EXCH.64 URZ, [UR6+0x1d0], UR4 ;  /* 0x0001d00406ff75b2 */ /* 0x0044e20008000100 */
[----:B------:R2:W1:Y:S01]  /*0bf0*/  SYNCS.EXCH.64 URZ, [UR6+0x1d8], UR4 ;  /* 0x0001d80406ff75b2 */ /* 0x0004620008000100 */
[----:B------:R-:W-:Y:S01]  /*0c00*/  NOP ;  /* 0x0000000000007918 */ /* 0x000fe20000000000 */
.L_x_12:
[----:B------:R-:W4:Y:S01]  /*0c10*/  SHFL.IDX PT, R2, R46, RZ, 0x1f ;  /* 0x00001fff2e027589 */ /* 0x000f2200000e0000 */
[----:B------:R-:W-:Y:S01]  /*0c20*/  NOP ;  /* 0x0000000000007918 */ /* 0x000fe20000000000 */
[----:B----4-:R-:W-:-:S13]  /*0c30*/  ISETP.NE.AND P0, PT, R2, 0x4, PT ;  /* 0x000000040200780c */ /* 0x010fda0003f05270 */
[----:B------:R-:W-:Y:S05]  /*0c40*/  @P0 BRA `(.L_x_13) ;  /* 0x00000000004c0947 */ /* 0x000fea0003800000 */
[----:B--23--:R-:W2:Y:S01]  /*0c50*/  S2UR UR6, SR_CgaCtaId ;  /* 0x00000000000679c3 */ /* 0x00cea20000008800 */
[----:B------:R-:W-:Y:S01]  /*0c60*/  UMOV UR4, 0x3a0 ;  /* 0x000003a000047882 */ /* 0x000fe20000000000 */
[----:B------:R-:W-:Y:S01]  /*0c70*/  UMOV UR5, 0x400 ;  /* 0x0000040000057882 */ /* 0x000fe20000000000 */
[----:B------:R-:W-:Y:S01]  /*0c80*/  USEL UR4, UR4, 0x320, UP3 ;  /* 0x0000032004047887 */ /* 0x000fe20009800000 */
[----:B------:R-:W-:Y:S01]  /*0c90*/  UMOV UR8, 0x1 ;  /* 0x0000000100087882 */ /* 0x000fe20000000000 */
[----:B------:R-:W-:Y:S01]  /*0ca0*/  ELECT P0, URZ, PT ;  /* 0x0000000000ff782f */ /* 0x000fe20003800000 */
[----:B------:R-:W-:-:S04]  /*0cb0*/  UIADD3 UR8, UPT, UPT, -UR8, 0x100000, URZ ;  /* 0x0010000008087890 */ /* 0x000fc8000fffe1ff */
[----:B------:R-:W-:Y:S02]  /*0cc0*/  USHF.L.U32 UR9, UR8, 0xb, URZ ;  /* 0x0000000b08097899 */ /* 0x000fe400080006ff */
[----:B------:R-:W-:Y:S02]  /*0cd0*/  USHF.L.U32 UR8, UR8, 0x1, URZ ;  /* 0x0000000108087899 */ /* 0x000fe400080006ff */
[----:B--2---:R-:W-:Y:S02]  /*0ce0*/  ULEA UR6, UR6, UR5, 0x18 ;  /* 0x0000000506067291 */ /* 0x004fe4000f8ec0ff */
[----:B------:R-:W-:-:S04]  /*0cf0*/  UIADD3 UR4, UPT, UPT, -UR4, 0x100000, URZ ;  /* 0x0010000004047890 */ /* 0x000fc8000fffe1ff */
[----:B------:R-:W-:Y:S02]  /*0d00*/  USHF.L.U32 UR5, UR4, 0xb, URZ ;  /* 0x0000000b04057899 */ /* 0x000fe400080006ff */
[----:B------:R-:W-:Y:S01]  /*0d10*/  USHF.L.U32 UR4, UR4, 0x1, URZ ;  /* 0x0000000104047899 */ /* 0x000fe200080006ff */
[----:B------:R-:W2:Y:S03]  /*0d20*/  FENCE.VIEW.ASYNC.S ;  /* 0x00000000000073c6 */ /* 0x000ea60000000000 */
[----:B--2---:R4:W2:Y:S08]  /*0d30*/  SYNCS.EXCH.64 URZ, [UR6+0x1e0], UR8 ;  /* 0x0001e00806ff75b2 */ /* 0x0048b00008000100 */
[----:B------:R4:W3:Y:S01]  /*0d40*/  SYNCS.EXCH.64 URZ, [UR6+0x1f0], UR4 ;  /* 0x0001f00406ff75b2 */ /* 0x0008e20008000100 */
[----:B------:R4:W1:Y:S01]  /*0d50*/  SYNCS.EXCH.64 URZ, [UR6+0x1e8], UR8 ;  /* 0x0001e80806ff75b2 */ /* 0x0008620008000100 */
[----:B------:R4:W1:Y:S02]  /*0d60*/  SYNCS.EXCH.64 URZ, [UR6+0x1f8], UR4 ;  /* 0x0001f80406ff75b2 */ /* 0x0008640008000100 */
[----:B----4-:R-:W-:Y:S01]  /*0d70*/  NOP ;  /* 0x0000000000007918 */ /* 0x010fe20000000000 */
.L_x_13:
[----:B------:R-:W4:Y:S01]  /*0d80*/  SHFL.IDX PT, R2, R46, RZ, 0x1f ;  /* 0x00001fff2e027589 */ /* 0x000f2200000e0000 */
[----:B------:R-:W-:Y:S01]  /*0d90*/  NOP ;  /* 0x0000000000007918 */ /* 0x000fe20000000000 */
[----:B----4-:R-:W-:-:S13]  /*0da0*/  ISETP.NE.AND P0, PT, R2, 0x5, PT ;  /* 0x000000050200780c */ /* 0x010fda0003f05270 */
[----:B------:R-:W-:Y:S05]  /*0db0*/  @P0 BRA `(.L_x_14) ;  /* 0x0000000000580947 */ /* 0x000fea0003800000 */
[----:B--23--:R-:W2:Y:S01]  /*0dc0*/  S2UR UR4, SR_CgaCtaId ;  /* 0x00000000000479c3 */ /* 0x00cea20000008800 */
        /* <DEDUP_REMOVED lines=10> */
[----:B--2---:R-:W-:Y:S01]  /*0e70*/  ULEA UR4, UR4, UR5, 0x18 ;  /* 0x0000000504047291 */ /* 0x004fe2000f8ec0ff */
[----:B------:R-:W2:Y:S11]  /*0e80*/  FENCE.VIEW.ASYNC.S ;  /* 0x00000000000073c6 */ /* 0x000eb60000000000 */
[----:B--2---:R4:W2:Y:S01]  /*0e90*/  SYNCS.EXCH.64 URZ, [UR4+0x200], UR8 ;  /* 0x0002000804ff75b2 */ /* 0x0048a20008000100 */
[----:B------:R4:W3:Y:S01]  /*0ea0*/  SYNCS.EXCH.64 URZ, [UR4+0x220], UR6 ;  /* 0x0002200604ff75b2 */ /* 0x0008e20008000100 */
[----:B------:R4:W1:Y:S01]  /*0eb0*/  SYNCS.EXCH.64 URZ, [UR4+0x208], UR8 ;  /* 0x0002080804ff75b2 */ /* 0x0008620008000100 */
[----:B------:R4:W1:Y:S01]  /*0ec0*/  SYNCS.EXCH.64 URZ, [UR4+0x228], UR6 ;  /* 0x0002280604ff75b2 */ /* 0x0008620008000100 */
[----:B------:R4:W1:Y:S01]  /*0ed0*/  SYNCS.EXCH.64 URZ, [UR4+0x210], UR8 ;  /* 0x0002100804ff75b2 */ /* 0x0008620008000100 */
[----:B------:R4:W1:Y:S01]  /*0ee0*/  SYNCS.EXCH.64 URZ, [UR4+0x230], UR6 ;  /* 0x0002300604ff75b2 */ /* 0x0008620008000100 */
[----:B------:R4:W1:Y:S01]  /*0ef0*/  SYNCS.EXCH.64 URZ, [UR4+0x218], UR8 ;  /* 0x0002180804ff75b2 */ /* 0x0008620008000100 */
[----:B------:R4:W1:Y:S02]  /*0f00*/  SYNCS.EXCH.64 URZ, [UR4+0x238], UR6 ;  /* 0x0002380604ff75b2 */ /* 0x0008640008000100 */
[----:B----4-:R-:W-:Y:S01]  /*0f10*/  NOP ;  /* 0x0000000000007918 */ /* 0x010fe20000000000 */
.L_x_14:
[----:B------:R-:W4:Y:S01]  /*0f20*/  SHFL.IDX PT, R2, R46, RZ, 0x1f ;  /* 0x00001fff2e027589 */ /* 0x000f2200000e0000 */
[----:B------:R-:W1:Y:S01]  /*0f30*/  S2UR UR54, SR_CgaCtaId ;  /* 0x00000000003679c3 */ /* 0x000e620000008800 */
[----:B------:R-:W-:Y:S01]  /*0f40*/  NOP ;  /* 0x0000000000007918 */ /* 0x000fe20000000000 */
[----:B----4-:R-:W-:-:S13]  /*0f50*/  ISETP.NE.AND P0, PT, R2, 0x3, PT ;  /* 0x000000030200780c */ /* 0x010fda0003f05270 */
[----:B-1----:R-:W-:Y:S05]  /*0f60*/  @P0 BRA `(.L_x_15) ;  /* 0x0000000000340947 */ /* 0x002fea0003800000 */
[----:B--23--:R-:W-:Y:S01]  /*0f70*/  UMOV UR4, 0x400 ;  /* 0x0000040000047882 */ /* 0x00cfe20000000000 */
[----:B------:R-:W-:Y:S01]  /*0f80*/  UMOV UR6, 0x20 ;  /* 0x0000002000067882 */ /* 0x000fe20000000000 */
[----:B------:R-:W-:Y:S02]  /*0f90*/  ULEA UR4, UR54, UR4, 0x18 ;  /* 0x0000000436047291 */ /* 0x000fe4000f8ec0ff */
[----:B------:R-:W-:-:S04]  /*0fa0*/  UIADD3 UR6, UPT, UPT, -UR6, 0x100000, URZ ;  /* 0x0010000006067890 */ /* 0x000fc8000fffe1ff */
[----:B------:R-:W-:Y:S02]  /*0fb0*/  USHF.L.U32 UR7, UR6, 0xb, URZ ;  /* 0x0000000b06077899 */ /* 0x000fe400080006ff */
[----:B------:R-:W-:Y:S01]  /*0fc0*/  USHF.L.U32 UR6, UR6, 0x1, URZ ;  /* 0x0000000106067899 */ /* 0x000fe200080006ff */
[----:B------:R-:W-:Y:S01]  /*0fd0*/  ELECT P0, URZ, PT ;  /* 0x0000000000ff782f */ /* 0x000fe20003800000 */
[----:B------:R-:W1:Y:S10]  /*0fe0*/  FENCE.VIEW.ASYNC.S ;  /* 0x00000000000073c6 */ /* 0x000e740000000000 */
[----:B-1----:R1:W4:Y:S01]  /*0ff0*/  SYNCS.EXCH.64 URZ, [UR4+0x240], UR6 ;  /* 0x0002400604ff75b2 */ /* 0x0023220008000100 */
[----:B------:R1:W2:Y:S01]  /*1000*/  SYNCS.EXCH.64 URZ, [UR4+0x250], UR6 ;  /* 0x0002500604ff75b2 */ /* 0x0002a20008000100 */
[----:B------:R1:W3:Y:S01]  /*1010*/  SYNCS.EXCH.64 URZ, [UR4+0x248], UR6 ;  /* 0x0002480604ff75b2 */ /* 0x0002e20008000100 */
[----:B------:R1:W1:Y:S01]  /*1020*/  SYNCS.EXCH.64 URZ, [UR4+0x258], UR6 ;  /* 0x0002580604ff75b2 */ /* 0x0002620008000100 */
[----:B------:R-:W-:Y:S01]  /*1030*/  NOP ;  /* 0x0000000000007918 */ /* 0x000fe20000000000 */
.L_x_15:
[----:B-123--:R-:W1:Y:S01]  /*1040*/  LDCU UR4, c[0x0][0x36c] ;  /* 0x00006d80ff0477ac */ /* 0x00ee620008000800 */
[----:B------:R-:W-:Y:S01]  /*1050*/  ISETP.NE.OR P3, PT, R0, 0x2, !P3 ;  /* 0x000000020000780c */ /* 0x000fe20005f65670 */
[----:B------:R-:W-:Y:S01]  /*1060*/  NOP ;  /* 0x0000000000007918 */ /* 0x000fe20000000000 */
[----:B------:R-:W-:Y:S01]  /*1070*/  LOP3.LUT R0, R55, 0x1f, RZ, 0xc0, !PT ;  /* 0x0000001f37007812 */ /* 0x000fe200078ec0ff */
[----:B------:R-:W-:Y:S02]  /*1080*/  UISETP.NE.AND UP4, UPT, UR22, URZ, UPT ;  /* 0x000000ff1600728c */ /* 0x000fe4000bf85270 */
[----:B-1----:R-:W-:-:S09]  /*1090*/  UISETP.EQ.U32.AND UP5, UPT, UR4, 0x1, UPT ;  /* 0x000000010400788c */ /* 0x002fd2000bfa2070 */
[----:B------:R-:W-:Y:S05]  /*10a0*/  BRA.U !UP5, `(.L_x_16) ;  /* 0x000000010d087547 */ /* 0x000fea000b800000 */
[----:B----4-:R-:W-:Y:S01]  /*10b0*/  UCGABAR_ARV ;  /* 0x00000000000079c7 */ /* 0x010fe20008000000 */
[----:B------:R-:W-:Y:S05]  /*10c0*/  BRA `(.L_x_17) ;  /* 0x0000000000047947 */ /* 0x000fea0003800000 */
.L_x_16:
[----:B----4-:R-:W-:Y:S01]  /*10d0*/  NOP ;  /* 0x0000000000007918 */ /* 0x010fe20000000000 */
.L_x_17:
[----:B------:R-:W1:Y:S01]  /*10e0*/  S2UR UR29, SR_CTAID.X ;  /* 0x00000000001d79c3 */ /* 0x000e620000002500 */
[----:B------:R-:W-:-:S05]  /*10f0*/  CS2R.32 R48, SR_CgaSize ;  /* 0x0000000000307805 */ /* 0x000fca0000008a00 */
[----:B------:R-:W-:-:S05]  /*1100*/  IMAD R48, R48, -0xa0, RZ ;  /* 0xffffff6030307824 */ /* 0x000fca00078e02ff */
[----:B------:R-:W-:-:S14]  /*1110*/  R2UR UR5, R48 ;  /* 0x00000000300572ca */ /* 0x000fdc00000e0000 */
[----:B------:R-:W2:Y:S01]  /*1120*/  LDCU UR5, c[0x0][UR5+0x2b0] ;  /* 0x00005600050577ac */ /* 0x000ea20008000800 */
[----:B------:R-:W-:-:S05]  /*1130*/  CS2R.32 R48, SR_CgaSize ;  /* 0x0000000000307805 */ /* 0x000fca0000008a00 */
[----:B------:R-:W-:-:S05]  /*1140*/  IMAD R48, R48, -0xa0, RZ ;  /* 0xffffff6030307824 */ /* 0x000fca00078e02ff */
[----:B------:R-:W-:-:S14]  /*1150*/  R2UR UR4, R48 ;  /* 0x00000000300472ca */ /* 0x000fdc00000e0000 */
[----:B------:R-:W3:Y:S01]  /*1160*/  LDCU UR4, c[0x0][UR4+0x2b4] ;  /* 0x00005680040477ac */ /* 0x000ee20008000800 */
[----:B------:R-:W4:Y:S01]  /*1170*/  S2UR UR32, SR_CTAID.Y ;  /* 0x00000000002079c3 */ /* 0x000f220000002600 */
[----:B------:R-:W-:-:S05]  /*1180*/  CS2R.32 R48, SR_CgaSize ;  /* 0x0000000000307805 */ /* 0x000fca0000008a00 */
[----:B------:R-:W-:-:S05]  /*1190*/  IMAD R48, R48, -0xa0, RZ ;  /* 0xffffff6030307824 */ /* 0x000fca00078e02ff */
[----:B------:R-:W-:-:S14]  /*11a0*/  R2UR UR7, R48 ;  /* 0x00000000300772ca */ /* 0x000fdc00000e0000 */
[----:B------:R-:W3:Y:S01]  /*11b0*/  LDCU UR7, c[0x0][UR7+0x2a0] ;  /* 0x00005400070777ac */ /* 0x000ee20008000800 */
[----:B------:R-:W-:-:S05]  /*11c0*/  CS2R.32 R48, SR_CgaSize ;  /* 0x0000000000307805 */ /* 0x000fca0000008a00 */
[----:B------:R-:W-:-:S05]  /*11d0*/  IMAD R48, R48, -0xa0, RZ ;  /* 0xffffff6030307824 */ /* 0x000fca00078e02ff */
[----:B------:R-:W-:-:S14]  /*11e0*/  R2UR UR8, R48 ;  /* 0x00000000300872ca */ /* 0x000fdc00000e0000 */
[----:B------:R-:W3:Y:S01]  /*11f0*/  LDCU UR8, c[0x0][UR8+0x2a4] ;  /* 0x00005480080877ac */ /* 0x000ee20008000800 */
[----:B------:R-:W-:Y:S02]  /*1200*/  ULOP3.LUT UR46, UR54, 0x1, URZ, 0xc0, !UPT ;  /* 0x00000001362e7892 */ /* 0x000fe4000f8ec0ff */
[----:B------:R-:W-:Y:S02]  /*1210*/  USHF.R.U32.HI UR26, URZ, 0x1, UR54 ;  /* 0x00000001ff1a7899 */ /* 0x000fe40008011636 */
[----:B------:R-:W-:Y:S02]  /*1220*/  UISETP.GT.U32.AND UP1, UPT, UR46, 0xffff, UPT ;  /* 0x0000ffff2e00788c */ /* 0x000fe4000bf24070 */
[----:B------:R-:W-:Y:S01]  /*1230*/  USHF.L.U32 UR28, UR54, 0x9, URZ ;  /* 0x00000009361c7899 */ /* 0x000fe200080006ff */
[----:B-1----:R-:W-:Y:S01]  /*1240*/  I2FP.F32.U32 R3, UR29 ;  /* 0x0000001d00037c45 */ /* 0x002fe20008201000 */
[----:B------:R-:W1:Y:S04]  /*1250*/  LDCU UR23, c[0x0][0xb24] ;  /* 0x00016480ff1777ac */ /* 0x000e680008000800 */
[----:B--2---:R-:W-:Y:S01]  /*1260*/  FMUL R3, R3, UR5 ;  /* 0x0000000503037c20 */ /* 0x004fe20008400000 */
[----:B------:R-:W2:Y:S01]  /*1270*/  LDCU UR40, c[0x0][0xb24] ;  /* 0x00016480ff2877ac */ /* 0x000ea20008000800 */
[----:B----4-:R-:W-:Y:S01]  /*1280*/  I2FP.F32.U32 R2, UR32 ;  /* 0x0000002000027c45 */ /* 0x010fe20008201000 */
[----:B------:R-:W4:Y:S03]  /*1290*/  LDCU UR31, c[0x0][0xb30] ;  /* 0x00016600ff1f77ac */ /* 0x000f260008000800 */
[----:B------:R-:W1:Y:S01]  /*12a0*/  F2I.U32.TRUNC.NTZ R3, R3 ;  /* 0x0000000300037305 */ /* 0x000e62000020f000 */
[----:B---3--:R-:W-:Y:S01]  /*12b0*/  FMUL R2, R2, UR4 ;  /* 0x0000000402027c20 */ /* 0x008fe20008400000 */
[----:B------:R-:W-:-:S02]  /*12c0*/  ULOP3.LUT UR4, UR54, 0x2, URZ, 0xc0, !UPT ;  /* 0x0000000236047892 */ /* 0x000fc4000f8ec0ff */
[----:B------:R-:W-:Y:S02]  /*12d0*/  USHF.L.U32 UR27, UR54, 0xa, URZ ;  /* 0x0000000a361b7899 */ /* 0x000fe400080006ff */
[----:B------:R-:W-:Y:S02]  /*12e0*/  UISETP.GT.U32.AND UP0, UPT, UR4, 0xffff, UPT ;  /* 0x0000ffff0400788c */ /* 0x000fe4000bf04070 */
[----:B------:R-:W3:Y:S01]  /*12f0*/  F2I.U32.TRUNC.NTZ R2, R2 ;  /* 0x0000000200027305 */ /* 0x000ee2000020f000 */
[----:B------:R-:W-:Y:S01]  /*1300*/  UMOV UR35, 0x5 ;  /* 0x0000000500237882 */ /* 0x000fe20000000000 */
[----:B------:R-:W-:Y:S02]  /*1310*/  USEL UR24, UR46, 0xffff, !UP1 ;  /* 0x0000ffff2e187887 */ /* 0x000fe4000c800000 */
[----:B------:R-:W-:Y:S01]  /*1320*/  USEL UR25, UR4, 0xffff, !UP0 ;  /* 0x0000ffff04197887 */ /* 0x000fe2000c000000 */
[----:B-1----:R-:W-:Y:S02]  /*1330*/  R2UR UR5, R3 ;  /* 0x00000000030572ca */ /* 0x002fe400000e0000 */
[----:B---3--:R-:W-:-:S02]  /*1340*/  R2UR UR6, R2 ;  /* 0x00000000020672ca */ /* 0x008fc400000e0000 */
[----:B------:R-:W-:-:S09]  /*1350*/  PRMT R2, RZ, 0x7610, R2 ;  /* 0x00007610ff027816 */ /* 0x000fd20000000002 */
[----:B------:R-:W-:-:S04]  /*1360*/  UIADD3 UR5, UPT, UPT, -UR5, URZ, URZ ;  /* 0x000000ff05057290 */ /* 0x000fc8000fffe1ff */
[----:B------:R-:W-:Y:S02]  /*1370*/  UIMAD UR5, UR7, UR5, UR29 ;  /* 0x00000005070572a4 */ /* 0x000fe4000f8e021d */
[----:B------:R-:W-:-:S04]  /*1380*/  UIADD3 UR4, UPT, UPT, -UR6, URZ, URZ ;  /* 0x000000ff06047290 */ /* 0x000fc8000fffe1ff */
[----:B------:R-:W-:Y:S01]  /*1390*/  IMAD.U32 R48, RZ, RZ, UR5 ;  /* 0x00000005ff307e24 */ /* 0x000fe2000f8e00ff */
[----:B------:R-:W-:-:S06]  /*13a0*/  UIMAD UR4, UR8, UR4, UR32 ;  /* 0x00000004080472a4 */ /* 0x000fcc000f8e0220 */
[----:B------:R-:W-:Y:S01]  /*13b0*/  IMAD.U32 R47, RZ, RZ, UR4 ;  /* 0x00000004ff2f7e24 */ /* 0x000fe2000f8e00ff */
[----:B--2-4-:R-:W-:Y:S06]  /*13c0*/  BRA.U UP4, `(.L_x_18) ;  /* 0x0000000104447547 */ /* 0x014fec000b800000 */
[----:B------:R-:W-:Y:S02]  /*13d0*/  R2UR UR4, R47 ;  /* 0x000000002f0472ca */ /* 0x000fe400000e0000 */
[----:B------:R-:W-:-:S11]  /*13e0*/  R2UR UR6, R48 ;  /* 0x00000000300672ca */ /* 0x000fd600000e0000 */
[----:B------:R-:W-:Y:S02]  /*13f0*/  UISETP.NE.AND UP0, UPT, UR4, URZ, UPT ;  /* 0x000000ff0400728c */ /* 0x000fe4000bf05270 */
[----:B------:R-:W-:Y:S02]  /*1400*/  UISETP.NE.AND UP1, UPT, UR4, 0x1, UPT ;  /* 0x000000010400788c */ /* 0x000fe4000bf25270 */
[----:B------:R-:W-:Y:S02]  /*1410*/  UISETP.NE.AND UP2, UPT, UR6, URZ, UP0 ;  /* 0x000000ff0600728c */ /* 0x000fe40008745270 */
[----:B------:R-:W-:Y:S02]  /*1420*/  USEL UR4, URZ, 0x2, UP0 ;  /* 0x00000002ff047887 */ /* 0x000fe40008000000 */
[----:B------:R-:W-:Y:S02]  /*1430*/  USEL UR8, URZ, 0x1, UP2 ;  /* 0x00000001ff087887 */ /* 0x000fe40009000000 */
[----:B------:R-:W-:-:S02]  /*1440*/  UISETP.NE.AND UP2, UPT, UR6, URZ, UPT ;  /* 0x000000ff0600728c */ /* 0x000fc4000bf45270 */
[----:B------:R-:W-:Y:S02]  /*1450*/  USEL UR5, URZ, 0x4, UP1 ;  /* 0x00000004ff057887 */ /* 0x000fe40008800000 */
[----:B------:R-:W-:Y:S02]  /*1460*/  UISETP.NE.AND UP0, UPT, UR6, 0x1, UPT ;  /* 0x000000010600788c */ /* 0x000fe4000bf05270 */
[----:B------:R-:W-:Y:S02]  /*1470*/  USEL UR6, URZ, 0x8, UP1 ;  /* 0x00000008ff067887 */ /* 0x000fe40008800000 */
[----:B------:R-:W-:Y:S02]  /*1480*/  USEL UR7, UR5, 0x4, UP2 ;  /* 0x0000000405077887 */ /* 0x000fe40009000000 */
[----:B------:R-:W-:Y:S02]  /*1490*/  USEL UR4, UR4, 0x2, UP0 ;  /* 0x0000000204047887 */ /* 0x000fe40008000000 */
[----:B------:R-:W-:-:S02]  /*14a0*/  USEL UR5, UR6, 0x8, UP0 ;  /* 0x0000000806057887 */ /* 0x000fc40008000000 */
[----:B------:R-:W-:-:S04]  /*14b0*/  UIADD3 UR4, UPT, UPT, UR4, UR7, UR8 ;  /* 0x0000000704047290 */ /* 0x000fc8000fffe008 */
[----:B------:R-:W-:-:S06]  /*14c0*/  UIADD3 UR4, UPT, UPT, UR4, UR5, URZ ;  /* 0x0000000504047290 */ /* 0x000fcc000fffe0ff */
[----:B------:R-:W-:-:S07]  /*14d0*/  IMAD.U32 R2, RZ, RZ, UR4 ;  /* 0x00000004ff027e24 */ /* 0x000fce000f8e00ff */
.L_x_18:
[----:B------:R-:W1:Y:S01]  /*14e0*/  S2UR UR36, SR_CTAID.Z ;  /* 0x00000000002479c3 */ /* 0x000e620000002700 */
[----:B------:R-:W-:Y:S01]  /*14f0*/  UISETP.GE.AND UP0, UPT, UR23, 0x1, UPT ;  /* 0x000000011700788c */ /* 0x000fe2000bf06270 */
[----:B------:R-:W-:-:S08]  /*1500*/  UMOV UR34, 0x3 ;  /* 0x0000000300227882 */ /* 0x000fd00000000000 */
[----:B------:R-:W-:Y:S05]  /*1510*/  BRA.U !UP0, `(.L_x_19) ;  /* 0x0000000108d47547 */ /* 0x000fea000b800000 */
[----:B------:R-:W2:Y:S01]  /*1520*/  LDCU.128 UR12, c[0x0][0xb10] ;  /* 0x00016200ff0c77ac */ /* 0x000ea20008000c00 */
[----:B------:R-:W3:Y:S01]  /*1530*/  LDCU UR6, c[0x0][0x370] ;  /* 0x00006e00ff0677ac */ /* 0x000ee20008000800 */
[----:B------:R-:W4:Y:S01]  /*1540*/  LDCU UR5, c[0x0][0x374] ;  /* 0x00006e80ff0577ac */ /* 0x000f220008000800 */
[----:B------:R-:W1:Y:S01]  /*1550*/  LDCU UR30, c[0x0][0xb0c] ;  /* 0x00016180ff1e77ac */ /* 0x000e620008000800 */
[----:B------:R-:W1:Y:S01]  /*1560*/  LDCU UR4, c[0x0][0xb20] ;  /* 0x00016400ff0477ac */ /* 0x000e620008000800 */
[----:B------:R-:W1:Y:S01]  /*1570*/  LDCU.64 UR8, c[0x0][0xb28] ;  /* 0x00016500ff0877ac */ /* 0x000e620008000a00 */
[----:B--2---:R-:W-:Y:S02]  /*1580*/  UISETP.NE.AND UP0, UPT, UR14, 0x1, UPT ;  /* 0x000000010e00788c */ /* 0x004fe4000bf05270 */
[----:B----4-:R-:W-:Y:S02]  /*1590*/  UIMAD.WIDE.U32 UR10, UR5, UR15, URZ ;  /* 0x0000000f050a72a5 */ /* 0x010fe4000f8e00ff */
[----:B---3--:R-:W-:-:S02]  /*15a0*/  UIMAD.WIDE.U32 UR18, UR6, UR12, URZ ;  /* 0x0000000c061272a5 */ /* 0x008fc4000f8e00ff */
[----:B-1----:R-:W-:Y:S02]  /*15b0*/  UISETP.NE.AND UP1, UPT, UR30, 0x1, UPT ;  /* 0x000000011e00788c */ /* 0x002fe4000bf25270 */
[----:B------:R-:W-:Y:S01]  /*15c0*/  UISETP.NE.AND UP2, UPT, UR23, 0x1, UPT ;  /* 0x000000011700788c */ /* 0x000fe2000bf45270 */
[----:B------:R-:W-:Y:S02]  /*15d0*/  UMOV UR10, UR11 ;  /* 0x0000000b000a7c82 */ /* 0x000fe40008000000 */
[----:B------:R-:W-:Y:S01]  /*15e0*/  UMOV UR18, UR19 ;  /* 0x0000001300127c82 */ /* 0x000fe20008000000 */
[----:B------:R-:W-:Y:S02]  /*15f0*/  @UP0 USHF.R.U32.HI UR5, URZ, UR4, UR10 ;  /* 0x00000004ff050299 */ /* 0x000fe4000801160a */
[----:B------:R-:W-:Y:S02]  /*1600*/  UIMAD.WIDE.U32 UR20, UR32, UR15, URZ ;  /* 0x0000000f201472a5 */ /* 0x000fe4000f8e00ff */
[----:B------:R-:W-:-:S02]  /*1610*/  UIMAD.WIDE.U32 UR10, UR5, UR8, URZ ;  /* 0x00000008050a72a5 */ /* 0x000fc4000f8e00ff */
[----:B------:R-:W-:Y:S02]  /*1620*/  @UP1 USHF.R.U32.HI UR6, URZ, UR13, UR18 ;  /* 0x0000000dff061299 */ /* 0x000fe40008011612 */
[----:B------:R-:W-:Y:S02]  /*1630*/  UIMAD.WIDE.U32 UR16, UR29, UR12, URZ ;  /* 0x0000000c1d1072a5 */ /* 0x000fe4000f8e00ff */
[----:B------:R-:W-:Y:S01]  /*1640*/  UIMAD.WIDE.U32 UR18, UR6, UR8, URZ ;  /* 0x00000008061272a5 */ /* 0x000fe2000f8e00ff */
[----:B------:R-:W-:Y:S01]  /*1650*/  UMOV UR20, UR21 ;  /* 0x0000001500147c82 */ /* 0x000fe20008000000 */
[----:B------:R-:W-:Y:S01]  /*1660*/  UMOV UR10, UR11 ;  /* 0x0000000b000a7c82 */ /* 0x000fe20008000000 */
[----:B------:R-:W-:Y:S02]  /*1670*/  USHF.R.U32.HI UR20, URZ, UR4, UR20 ;  /* 0x00000004ff147299 */ /* 0x000fe40008011614 */
[----:B------:R-:W-:Y:S02]  /*1680*/  @UP2 USHF.R.U32.HI UR5, URZ, UR9, UR10 ;  /* 0x00000009ff052299 */ /* 0x000fe4000801160a */
[----:B------:R-:W-:Y:S01]  /*1690*/  UMOV UR7, UR19 ;  /* 0x0000001300077c82 */ /* 0x000fe20008000000 */
[----:B------:R-:W-:Y:S01]  /*16a0*/  UMOV UR16, UR17 ;  /* 0x0000001100107c82 */ /* 0x000fe20008000000 */
[----:B------:R-:W-:-:S02]  /*16b0*/  @UP2 USHF.R.U32.HI UR6, URZ, UR9, UR7 ;  /* 0x00000009ff062299 */ /* 0x000fc40008011607 */
[----:B------:R-:W-:Y:S02]  /*16c0*/  USHF.R.U32.HI UR13, URZ, UR13, UR16 ;  /* 0x0000000dff0d7299 */ /* 0x000fe40008011610 */
[----:B------:R-:W-:Y:S02]  /*16d0*/  USEL UR4, UR32, UR20, !UP0 ;  /* 0x0000001420047287 */ /* 0x000fe4000c000000 */
[----:B------:R-:W-:Y:S02]  /*16e0*/  UIMAD UR7, UR5, UR23, URZ ;  /* 0x00000017050772a4 */ /* 0x000fe4000f8e02ff */
[----:B------:R-:W-:Y:S02]  /*16f0*/  USEL UR5, UR29, UR13, !UP1 ;  /* 0x0000000d1d057287 */ /* 0x000fe4000c800000 */
[----:B------:R-:W-:Y:S02]  /*1700*/  UIMAD UR12, UR6, UR23, URZ ;  /* 0x00000017060c72a4 */ /* 0x000fe4000f8e02ff */
[----:B------:R-:W-:-:S02]  /*1710*/  UISETP.GE.AND UP0, UPT, UR4, UR7, UPT ;  /* 0x000000070400728c */ /* 0x000fc4000bf06270 */
[----:B------:R-:W-:Y:S02]  /*1720*/  UIMAD.WIDE.U32 UR10, UR4, UR8, URZ ;  /* 0x00000008040a72a5 */ /* 0x000fe4000f8e00ff */
[----:B------:R-:W-:Y:S02]  /*1730*/  UISETP.GE.OR UP0, UPT, UR5, UR12, UP0 ;  /* 0x0000000c0500728c */ /* 0x000fe40008706670 */
[----:B------:R-:W-:Y:S02]  /*1740*/  UIMAD.WIDE.U32 UR12, UR5, UR8, URZ ;  /* 0x00000008050c72a5 */ /* 0x000fe4000f8e00ff */
[----:B------:R-:W-:Y:S01]  /*1750*/  UIADD3 UR10, UPT, UPT, -UR4, URZ, URZ ;  /* 0x000000ff040a7290 */ /* 0x000fe2000fffe1ff */
[----:B------:R-:W-:Y:S01]  /*1760*/  UMOV UR8, UR11 ;  /* 0x0000000b00087c82 */ /* 0x000fe20008000000 */
[----:B------:R-:W-:Y:S02]  /*1770*/  UIADD3 UR11, UPT, UPT, -UR5, URZ, URZ ;  /* 0x000000ff050b7290 */ /* 0x000fe4000fffe1ff */
[----:B------:R-:W-:-:S03]  /*1780*/  USHF.R.U32.HI UR8, URZ, UR9, UR8 ;  /* 0x00000009ff087299 */ /* 0x000fc60008011608 */
[----:B------:R-:W-:Y:S01]  /*1790*/  @!UP0 UMOV UR7, UR13 ;  /* 0x0000000d00078c82 */ /* 0x000fe20008000000 */
[----:B------:R-:W-:Y:S02]  /*17a0*/  UIMAD UR32, UR14, UR10, UR32 ;  /* 0x0000000a0e2072a4 */ /* 0x000fe4000f8e0220 */
[----:B------:R-:W-:Y:S02]  /*17b0*/  USEL UR8, UR4, UR8, !UP2 ;  /* 0x0000000804087287 */ /* 0x000fe4000d000000 */
[----:B------:R-:W-:Y:S02]  /*17c0*/  @!UP0 USHF.R.U32.HI UR7, URZ, UR9, UR7 ;  /* 0x00000009ff078299 */ /* 0x000fe40008011607 */
[----:B------:R-:W-:Y:S02]  /*17d0*/  UIADD3 UR9, UPT, UPT, -UR8, URZ, URZ ;  /* 0x000000ff08097290 */ /* 0x000fe4000fffe1ff */
[----:B------:R-:W-:Y:S02]  /*17e0*/  @!UP0 USEL UR7, UR5, UR7, !UP2 ;  /* 0x0000000705078287 */ /* 0x000fe4000d000000 */
[----:B------:R-:W-:-:S02]  /*17f0*/  UIMAD UR9, UR23, UR9, UR4 ;  /* 0x00000009170972a4 */ /* 0x000fc4000f8e0204 */
[----:B------:R-:W-:Y:S02]  /*1800*/  @!UP0 UIADD3 UR8, UPT, UPT, UR8, -UR7, URZ ;  /* 0x8000000708088290 */ /* 0x000fe4000fffe0ff */
[----:B------:R-:W-:Y:S02]  /*1810*/  @!UP0 UIMAD UR6, UR9, UR6, UR7 ;  /* 0x00000006090682a4 */ /* 0x000fe4000f8e0207 */
[----:B------:R-:W-:Y:S02]  /*1820*/  @!UP0 UIMAD UR4, UR8, UR23, UR5 ;  /* 0x00000017080482a4 */ /* 0x000fe4000f8e0205 */
[----:B------:R-:W-:Y:S02]  /*1830*/  UIMAD UR29, UR30, UR11, UR29 ;  /* 0x0000000b1e1d72a4 */ /* 0x000fe4000f8e021d */
[----:B------:R-:W-:Y:S01]  /*1840*/  UIMAD UR32, UR4, UR14, UR32 ;  /* 0x0000000e042072a4 */ /* 0x000fe2000f8e0220 */
[----:B------:R-:W-:Y:S02]  /*1850*/  @!UP0 UMOV UR5, UR6 ;  /* 0x0000000600058c82 */ /* 0x000fe40008000000 */
[----:B------:R-:W-:-:S12]  /*1860*/  UIMAD UR29, UR5, UR30, UR29 ;  /* 0x0000001e051d72a4 */ /* 0x000fd8000f8e021d */
.L_x_19:
[----:B------:R-:W-:Y:S02]  /*1870*/  UISETP.NE.AND UP1, UPT, UR31, 0x1, UPT ;  /* 0x000000011f00788c */ /* 0x000fe4000bf25270 */
[----:B------:R-:W-:Y:S02]  /*1880*/  ULOP3.LUT UR24, UR24, 0xffff, URZ, 0xc0, !UPT ;  /* 0x0000ffff18187892 */ /* 0x000fe4000f8ec0ff */
[----:B------:R-:W-:Y:S02]  /*1890*/  ULOP3.LUT UR21, UR25, 0xffff, URZ, 0xc0, !UPT ;  /* 0x0000ffff19157892 */ /* 0x000fe4000f8ec0ff */
[----:B------:R-:W-:Y:S02]  /*18a0*/  UISETP.NE.AND UP0, UPT, UR22, 0x2, UPT ;  /* 0x000000021600788c */ /* 0x000fe4000bf05270 */
[----:B------:R-:W-:Y:S02]  /*18b0*/  ULOP3.LUT UR28, UR28, 0x400, URZ, 0xc0, !UPT ;  /* 0x000004001c1c7892 */ /* 0x000fe4000f8ec0ff */
[----:B------:R-:W-:-:S02]  /*18c0*/  ULOP3.LUT UR27, UR27, 0x400, URZ, 0xc0, !UPT ;  /* 0x000004001b1b7892 */ /* 0x000fc4000f8ec0ff */
[----:B------:R-:W-:Y:S02]  /*18d0*/  USHF.L.U32 UR24, UR35, UR24, URZ ;  /* 0x0000001823187299 */ /* 0x000fe400080006ff */
[----:B------:R-:W-:Y:S01]  /*18e0*/  USHF.L.U32 UR21, UR34, UR21, URZ ;  /* 0x0000001522157299 */ /* 0x000fe200080006ff */
[----:B------:R-:W-:Y:S11]  /*18f0*/  BRA.U UP1, `(.L_x_20) ;  /* 0x0000000101447547 */ /* 0x000ff6000b800000 */
[----:B------:R-:W2:Y:S01]  /*1900*/  LDCU.128 UR8, c[0x0][0xb10] ;  /* 0x00016200ff0877ac */ /* 0x000ea20008000c00 */
[----:B------:R-:W3:Y:S01]  /*1910*/  LDCU UR12, c[0x0][0xb0c] ;  /* 0x00016180ff0c77ac */ /* 0x000ee20008000800 */
[----:B------:R-:W4:Y:S01]  /*1920*/  LDCU UR13, c[0x0][0xb20] ;  /* 0x00016400ff0d77ac */ /* 0x000f220008000800 */
[----:B--2---:R-:W-:Y:S02]  /*1930*/  UIMAD.WIDE.U32 UR6, UR29, UR8, URZ ;  /* 0x000000081d0672a5 */ /* 0x004fe4000f8e00ff */
[----:B------:R-:W-:Y:S02]  /*1940*/  UIMAD.WIDE.U32 UR4, UR32, UR11, URZ ;  /* 0x0000000b200472a5 */ /* 0x000fe4000f8e00ff */
[----:B---3--:R-:W-:Y:S02]  /*1950*/  UISETP.NE.AND UP2, UPT, UR12, 0x1, UPT ;  /* 0x000000010c00788c */ /* 0x008fe4000bf45270 */
[----:B------:R-:W-:Y:S01]  /*1960*/  UISETP.NE.AND UP1, UPT, UR10, 0x1, UPT ;  /* 0x000000010a00788c */ /* 0x000fe2000bf25270 */
[----:B------:R-:W-:-:S02]  /*1970*/  UMOV UR6, UR7 ;  /* 0x0000000700067c82 */ /* 0x000fc40008000000 */
[----:B------:R-:W-:Y:S01]  /*1980*/  UMOV UR4, UR5 ;  /* 0x0000000500047c82 */ /* 0x000fe20008000000 */
[----:B------:R-:W-:Y:S02]  /*1990*/  USHF.R.U32.HI UR9, URZ, UR9, UR6 ;  /* 0x00000009ff097299 */ /* 0x000fe40008011606 */
[----:B----4-:R-:W-:Y:S02]  /*19a0*/  USHF.R.U32.HI UR4, URZ, UR13, UR4 ;  /* 0x0000000dff047299 */ /* 0x010fe40008011604 */
[----:B------:R-:W-:Y:S02]  /*19b0*/  USEL UR5, UR29, UR9, !UP2 ;  /* 0x000000091d057287 */ /* 0x000fe4000d000000 */
[----:B------:R-:W-:-:S04]  /*19c0*/  USEL UR4, UR32, UR4, !UP1 ;  /* 0x0000000420047287 */ /* 0x000fc8000c800000 */
[----:B------:R-:W-:Y:S02]  /*19d0*/  UIADD3 UR6, UPT, UPT, UR5, -UR4, URZ ;  /* 0x8000000405067290 */ /* 0x000fe4000fffe0ff */
[----:B------:R-:W-:Y:S02]  /*19e0*/  UIADD3 UR4, UPT, UPT, -UR5, UR4, URZ ;  /* 0x0000000405047290 */ /* 0x000fe4000fffe1ff */
[----:B------:R-:W-:Y:S02]  /*19f0*/  UIMAD UR32, UR6, UR10, UR32 ;  /* 0x0000000a062072a4 */ /* 0x000fe4000f8e0220 */
[----:B------:R-:W-:-:S12]  /*1a00*/  UIMAD UR29, UR4, UR12, UR29 ;  /* 0x0000000c041d72a4 */ /* 0x000fd8000f8e021d */
.L_x_20:
[----:B------:R-:W-:Y:S05]  /*1a10*/  BRA.U !UP5, `(.L_x_21) ;  /* 0x000000010d0c7547 */ /* 0x000fea000b800000 */
[----:B------:R-:W-:Y:S01]  /*1a20*/  UCGABAR_WAIT ;  /* 0x0000000000007dc7 */ /* 0x000fe20008000000 */
[----:B------:R-:W-:Y:S01]  /*1a30*/  CCTL.IVALL ;  /* 0x00000000ff00798f */ /* 0x000fe20002000000 */
[----:B------:R-:W-:Y:S05]  /*1a40*/  BRA `(.L_x_22) ;  /* 0x0000000000047947 */ /* 0x000fea0003800000 */
.L_x_21:
[----:B------:R-:W-:Y:S06]  /*1a50*/  BAR.SYNC.DEFER_BLOCKING 0x0 ;  /* 0x0000000000007b1d */ /* 0x000fec0000010000 */
.L_x_22:
[----:B------:R-:W-:Y:S05]  /*1a60*/  BRA.U UP0, `(.L_x_23) ;  /* 0x0000002100047547 */ /* 0x000fea000b800000 */
[----:B------:R-:W2:Y:S01]  /*1a70*/  LDCU UR6, c[0x0][0x38c] ;  /* 0x00007180ff0677ac */ /* 0x000ea20008000800 */
[----:B------:R-:W-:Y:S01]  /*1a80*/  PLOP3.LUT P1, PT, PT, PT, UP3, 0x80, 0x8 ;  /* 0x000000000008781c */ /* 0x000fe20003f2f038 */
[----:B------:R-:W-:Y:S01]  /*1a90*/  IMAD.MOV.U32 R12, RZ, RZ, 0x1 ;  /* 0x00000001ff0c7424 */ /* 0x000fe200078e00ff */
[----:B------:R-:W-:Y:S01]  /*1aa0*/  ISETP.EQ.OR P2, PT, R0, RZ, P3 ;  /* 0x000000ff0000720c */ /* 0x000fe20001f42670 */
[----:B------:R-:W-:Y:S01]  /*1ab0*/  UISETP.NE.AND UP1, UPT, UR22, URZ, UPT ;  /* 0x000000ff1600728c */ /* 0x000fe2000bf25270 */
[----:B------:R-:W-:Y:S02]  /*1ac0*/  PLOP3.LUT P1, PT, P1, PT, PT, 0x8, 0x80 ;  /* 0x000000000080781c */ /* 0x000fe40000f2e170 */
[----:B------:R-:W-:Y:S01]  /*1ad0*/  CS2R R10, SRZ ;  /* 0x00000000000a7805 */ /* 0x000fe2000001ff00 */
[----:B------:R-:W-:Y:S01]  /*1ae0*/  IMAD.MOV.U32 R9, RZ, RZ, RZ ;  /* 0x000000ffff097224 */ /* 0x000fe200078e00ff */
[----:B------:R-:W3:Y:S01]  /*1af0*/  LDCU UR41, c[0x0][0x370] ;  /* 0x00006e00ff2977ac */ /* 0x000ee20008000800 */
[----:B------:R-:W-:Y:S01]  /*1b00*/  IMAD.MOV.U32 R8, RZ, RZ, 0x1 ;  /* 0x00000001ff087424 */ /* 0x000fe200078e00ff */
[----:B------:R-:W4:Y:S01]  /*1b10*/  LDCU.64 UR30, c[0x0][0x348] ;  /* 0x00006900ff1e77ac */ /* 0x000f220008000a00 */
[----:B------:R-:W1:Y:S01]  /*1b20*/  LDCU UR39, c[0x0][0x374] ;  /* 0x00006e80ff2777ac */ /* 0x000e620008000800 */
[----:B--2---:R-:W-:-:S02]  /*1b30*/  UIADD3 UR5, UPT, UPT, UR6, 0x1f, URZ ;  /* 0x0000001f06057890 */ /* 0x004fc4000fffe0ff */
[----:B------:R-:W-:Y:S02]  /*1b40*/  UIADD3 UR47, UPT, UPT, UR6, 0x3e, URZ ;  /* 0x0000003e062f7890 */ /* 0x000fe4000fffe0ff */
[----:B------:R-:W-:-:S04]  /*1b50*/  USHF.R.S32.HI UR4, URZ, 0x1f, UR5 ;  /* 0x0000001fff047899 */ /* 0x000fc80008011405 */
[----:B------:R-:W-:Y:S02]  /*1b60*/  ULEA.HI UR4, UR4, UR5, URZ, 0x5 ;  /* 0x0000000504047291 */ /* 0x000fe4000f8f28ff */
[----:B------:R-:W-:Y:S02]  /*1b70*/  USHF.L.U32 UR5, UR26, 0x5, URZ ;  /* 0x000000051a057899 */ /* 0x000fe400080006ff */
[----:B------:R-:W-:Y:S02]  /*1b80*/  USHF.R.S32.HI UR43, URZ, 0x5, UR4 ;  /* 0x00000005ff2b7899 */ /* 0x000fe40008011404 */
[----:B------:R-:W-:Y:S02]  /*1b90*/  UIADD3 UR4, UPT, UPT, UR6, -0x1, URZ ;  /* 0xffffffff06047890 */ /* 0x000fe4000fffe0ff */
[----:B------:R-:W-:Y:S02]  /*1ba0*/  UISETP.LT.U32.AND UP0, UPT, UR43, 0x1a, UPT ;  /* 0x0000001a2b00788c */ /* 0x000fe4000bf01070 */
[----:B------:R-:W-:-:S02]  /*1bb0*/  UISETP.GE.U32.AND UP2, UPT, UR4, -0x3f, UPT ;  /* 0xffffffc10400788c */ /* 0x000fc4000bf46070 */
[----:B------:R-:W-:Y:S02]  /*1bc0*/  USEL UR42, UR43, 0x1a, UP0 ;  /* 0x0000001a2b2a7887 */ /* 0x000fe40008000000 */
[----:B------:R-:W-:Y:S02]  /*1bd0*/  ULOP3.LUT UR44, UR5, 0x20, URZ, 0xe2, !UPT ;  /* 0x00000020052c7892 */ /* 0x000fe4000f8ee2ff */
[----:B------:R-:W-:Y:S02]  /*1be0*/  UIADD3 UR25, UPT, UPT, UR42, -0x1, URZ ;  /* 0xffffffff2a197890 */ /* 0x000fe4000fffe0ff */
[----:B------:R-:W-:Y:S02]  /*1bf0*/  USEL UR26, UR33, 0x2, UP1 ;  /* 0x00000002211a7887 */ /* 0x000fe40008800000 */
[----:B------:R-:W-:Y:S02]  /*1c00*/  UIADD3 UR45, UPT, UPT, UR43, -UR42, URZ ;  /* 0x8000002a2b2d7290 */ /* 0x000fe4000fffe0ff */
[----:B------:R-:W-:Y:S01]  /*1c10*/  @UP2 UIADD3 UR25, UPT, UPT, UR42, URZ, URZ ;  /* 0x000000ff2a192290 */ /* 0x000fe2000fffe0ff */
[----:B------:R-:W-:-:S03]  /*1c20*/  UMOV UR5, URZ ;  /* 0x000000ff00057c82 */ /* 0x000fc60008000000 */
[----:B-1-34-:R-:W-:-:S12]  /*1c30*/  UIADD3 UR25, UPT, UPT, UR25, 0x1, URZ ;  /* 0x0000000119197890 */ /* 0x01afd8000fffe0ff */
.L_x_43:
[----:B------:R-:W-:Y:S01]  /*1c40*/  UISETP.NE.AND UP0, UPT, UR54, URZ, UPT ;  /* 0x000000ff3600728c */ /* 0x000fe2000bf05270 */
[----:B------:R-:W1:Y:S08]  /*1c50*/  S2UR UR54, SR_CgaCtaId ;  /* 0x00000000003679c3 */ /* 0x000e700000008800 */
[----:B------:R-:W-:Y:S05]  /*1c60*/  BRA.U UP0, `(.L_x_24) ;  /* 0x0000000100347547 */ /* 0x000fea000b800000 */
[----:B------:R-:W2:Y:S01]  /*1c70*/  S2R R0, SR_CgaCtaId ;  /* 0x0000000000007919 */ /* 0x000ea20000008800 */
[----:B------:R-:W-:-:S04]  /*1c80*/  MOV R2, 0x400 ;  /* 0x0000040000027802 */ /* 0x000fc80000000f00 */
[----:B--2---:R-:W-:Y:S02]  /*1c90*/  LEA R0, R0, R2, 0x18 ;  /* 0x0000000200007211 */ /* 0x004fe400078ec0ff */
[----:B------:R-:W-:-:S03]  /*1ca0*/  SHF.L.U32 R2, R8, 0x1f, RZ ;  /* 0x0000001f08027819 */ /* 0x000fc600000006ff */
[----:B------:R-:W-:-:S04]  /*1cb0*/  IMAD R0, R9, 0x8, R0 ;  /* 0x0000000809007824 */ /* 0x000fc800078e0200 */
[----:B------:R-:W2:Y:S02]  /*1cc0*/  SYNCS.PHASECHK.TRANS64.TRYWAIT P0, [R0+URZ+0x250], R2 ;  /* 0x00025002000075a7 */ /* 0x000ea400080011ff */
[----:B--2---:R-:W-:Y:S05]  /*1cd0*/  @!P0 BRA `(.L_x_25) ;  /* 0x00000068001c8947 */ /* 0x004fea0003800000 */
.L_x_145:
[----:B------:R-:W-:Y:S01]  /*1ce0*/  VIADD R9, R9, 0x1 ;  /* 0x0000000109097836 */ /* 0x000fe20000000000 */
[----:B------:R2:W-:Y:S04]  /*1cf0*/  SYNCS.ARRIVE.TRANS64.A1T0 RZ, [R0+URZ+0x240], RZ ;  /* 0x000240ff00ff79a7 */ /* 0x0005e800081000ff */
[----:B------:R-:W-:-:S04]  /*1d00*/  ISETP.NE.AND P0, PT, R9, 0x2, PT ;  /* 0x000000020900780c */ /* 0x000fc80003f05270 */
[----:B------:R-:W-:Y:S02]  /*1d10*/  SEL R9, R9, RZ, P0 ;  /* 0x000000ff09097207 */ /* 0x000fe40000000000 */
[----:B--2---:R-:W-:-:S04]  /*1d20*/  SEL R0, RZ, 0x1, P0 ;  /* 0x00000001ff007807 */ /* 0x004fc80000000000 */
[----:B------:R-:W-:-:S07]  /*1d30*/  LOP3.LUT R8, R8, R0, RZ, 0x3c, !PT ;  /* 0x0000000008087212 */ /* 0x000fce00078e3cff */
.L_x_24:
[----:B------:R-:W-:Y:S01]  /*1d40*/  UMOV UR6, 0x400 ;  /* 0x0000040000067882 */ /* 0x000fe20000000000 */
[----:B------:R-:W-:Y:S01]  /*1d50*/  SHF.L.U32 R0, R12, 0x1f, RZ ;  /* 0x0000001f0c007819 */ /* 0x000fe200000006ff */
[----:B-1----:R-:W-:Y:S02]  /*1d60*/  ULEA UR6, UR54, UR6, 0x18 ;  /* 0x0000000636067291 */ /* 0x002fe4000f8ec0ff */
[----:B------:R-:W-:Y:S02]  /*1d70*/  UISETP.GE.U32.AND UP0, UPT, UR47, 0x3f, UPT ;  /* 0x0000003f2f00788c */ /* 0x000fe4000bf06070 */
[----:B------:R-:W-:Y:S02]  /*1d80*/  ULEA UR4, UR5, UR6, 0x3 ;  /* 0x0000000605047291 */ /* 0x000fe4000f8e18ff */
[----:B------:R-:W-:Y:S02]  /*1d90*/  ULEA UR11, UR32, UR46, 0x1 ;  /* 0x0000002e200b7291 */ /* 0x000fe4000f8e08ff */
[----:B------:R-:W-:-:S02]  /*1da0*/  ULEA UR35, UR29, UR44, 0x6 ;  /* 0x0000002c1d237291 */ /* 0x000fc4000f8e30ff */
[----:B------:R-:W-:Y:S01]  /*1db0*/  USHF.L.U32 UR11, UR11, 0x5, URZ ;  /* 0x000000050b0b7899 */ /* 0x000fe200080006ff */
[----:B------:R-:W-:Y:S02]  /*1dc0*/  UMOV UR13, URZ ;  /* 0x000000ff000d7c82 */ /* 0x000fe40008000000 */
[----:B------:R1:W2:Y:S01]  /*1dd0*/  SYNCS.PHASECHK.TRANS64.TRYWAIT P0, [UR4+0xd0], R0 ;  /* 0x0000d000ff0075a7 */ /* 0x0002a20008001104 */
[----:B------:R-:W-:Y:S08]  /*1de0*/  BRA.U !UP0, `(.L_x_26) ;  /* 0x0000000108cc7547 */ /* 0x000ff0000b800000 */
[----:B------:R-:W-:Y:S01]  /*1df0*/  UMOV UR7, URZ ;  /* 0x000000ff00077c82 */ /* 0x000fe20008000000 */
[----:B------:R-:W-:-:S05]  /*1e00*/  UMOV UR4, UR5 ;  /* 0x0000000500047c82 */ /* 0x000fca0008000000 */
.L_x_32:
[----:B------:R-:W-:Y:S01]  /*1e10*/  ULEA UR33, UR4, UR6, 0x3 ;  /* 0x0000000604217291 */ /* 0x000fe2000f8e18ff */
[----:B------:R-:W-:Y:S01]  /*1e20*/  @!P3 MOV R2, 0x2000 ;  /* 0x000020000002b802 */ /* 0x000fe20000000f00 */
[----:B--2-4-:R-:W-:Y:S10]  /*1e30*/  @P0 BRA `(.L_x_27) ;  /* 0x00000000000c0947 */ /* 0x014ff40003800000 */
[----:B------:R-:W-:-:S04]  /*1e40*/  SHF.L.U32 R3, R12, 0x1f, RZ ;  /* 0x0000001f0c037819 */ /* 0x000fc800000006ff */
[----:B------:R-:W2:Y:S02]  /*1e50*/  SYNCS.PHASECHK.TRANS64.TRYWAIT P0, [UR33+0xd0], R3 ;  /* 0x0000d003ff0075a7 */ /* 0x000ea40008001121 */
[----:B--2---:R-:W-:Y:S05]  /*1e60*/  @!P0 BRA `(.L_x_28) ;  /* 0x0000006400cc8947 */ /* 0x004fea0003800000 */
.L_x_27:
[----:B------:R2:W-:Y:S01]  /*1e70*/  @!P3 SYNCS.ARRIVE.TRANS64 RZ, [UR33], R2 ;  /* 0x00000002ffffb9a7 */ /* 0x0005e20008000021 */
[----:B------:R-:W-:-:S04]  /*1e80*/  ULOP3.LUT UR5, UR26, 0x2, URZ, 0xfc, !UPT ;  /* 0x000000021a057892 */ /* 0x000fc8000f8efcff */
[----:B------:R-:W-:-:S09]  /*1e90*/  UISETP.NE.AND UP0, UPT, UR5, 0x2, UPT ;  /* 0x000000020500788c */ /* 0x000fd2000bf05270 */
[----:B------:R-:W-:Y:S05]  /*1ea0*/  BRA.U UP0, `(.L_x_29) ;  /* 0x0000000100047547 */ /* 0x000fea000b800000 */
[----:B------:R-:W-:Y:S05]  /*1eb0*/  BPT.TRAP 0x1 ;  /* 0x000000040000795c */ /* 0x000fea0000300000 */
.L_x_29:
[----:B------:R-:W-:Y:S04]  /*1ec0*/  BSSY.RECONVERGENT B0, `(.L_x_30) ;  /* 0x0000003000007945 */ /* 0x000fe80003800200 */
[----:B------:R-:W-:Y:S05]  /*1ed0*/  @P2 BRA `(.L_x_31) ;  /* 0x0000000000042947 */ /* 0x000fea0003800000 */
[----:B------:R-:W-:Y:S05]  /*1ee0*/  BPT.TRAP 0x1 ;  /* 0x000000040000795c */ /* 0x000fea0000300000 */
.L_x_31:
[----:B------:R-:W-:Y:S05]  /*1ef0*/  BSYNC.RECONVERGENT B0 ;  /* 0x0000000000007941 */ /* 0x000fea0003800200 */
.L_x_30:
[----:B------:R-:W-:Y:S02]  /*1f00*/  UIADD3 UR5, UPT, UPT, UR4, 0x1, URZ ;  /* 0x0000000104057890 */ /* 0x000fe4000fffe0ff */
[----:B------:R-:W-:Y:S02]  /*1f10*/  USHF.L.U32 UR4, UR4, 0xb, URZ ;  /* 0x0000000b04047899 */ /* 0x000fe400080006ff */
[----:B------:R-:W-:Y:S02]  /*1f20*/  UISETP.NE.AND UP0, UPT, UR5, 0x1a, UPT ;  /* 0x0000001a0500788c */ /* 0x000fe4000bf05270 */
[----:B------:R-:W-:Y:S02]  /*1f30*/  ULOP3.LUT UR32, UR28, UR4, URZ, 0xfc, !UPT ;  /* 0x000000041c207292 */ /* 0x000fe4000f8efcff */
[----:B------:R-:W-:Y:S02]  /*1f40*/  USEL UR9, URZ, 0x1, UP0 ;  /* 0x00000001ff097887 */ /* 0x000fe40008000000 */
[----:B------:R-:W-:-:S02]  /*1f50*/  USEL UR5, UR5, URZ, UP0 ;  /* 0x000000ff05057287 */ /* 0x000fc40008000000 */
[----:B------:R-:W-:Y:S02]  /*1f60*/  UIADD3 UR14, UP0, UPT, UR30, 0x180, URZ ;  /* 0x000001801e0e7890 */ /* 0x000fe4000ff1e0ff */
[----:B------:R-:W-:Y:S01]  /*1f70*/  ULEA UR8, UR5, UR6, 0x3 ;  /* 0x0000000605087291 */ /* 0x000fe2000f8e18ff */
[----:B------:R-:W-:Y:S01]  /*1f80*/  LOP3.LUT R12, R12, UR9, RZ, 0x3c, !PT ;  /* 0x000000090c0c7c12 */ /* 0x000fe2000f8e3cff */
[----:B------:R-:W-:Y:S02]  /*1f90*/  ULOP3.LUT UR4, UR27, UR4, URZ, 0xfc, !UPT ;  /* 0x000000041b047292 */ /* 0x000fe4000f8efcff */
[----:B------:R-:W-:Y:S01]  /*1fa0*/  USHF.L.U32 UR34, UR7, 0x5, URZ ;  /* 0x0000000507227899 */ /* 0x000fe200080006ff */
[----:B-1----:R-:W-:Y:S01]  /*1fb0*/  SHF.L.U32 R0, R12, 0x1f, RZ ;  /* 0x0000001f0c007819 */ /* 0x002fe200000006ff */
[----:B------:R-:W-:Y:S02]  /*1fc0*/  UIADD3 UR7, UPT, UPT, UR7, 0x1, URZ ;  /* 0x0000000107077890 */ /* 0x000fe4000fffe0ff */
[----:B------:R-:W-:Y:S01]  /*1fd0*/  UIADD3 UR16, UP1, UPT, UR30, 0x80, URZ ;  /* 0x000000801e107890 */ /* 0x000fe2000ff3e0ff */
[----:B------:R3:W4:Y:S01]  /*1fe0*/  SYNCS.PHASECHK.TRANS64.TRYWAIT P0, [UR8+0xd0], R0 ;  /* 0x0000d000ff0075a7 */ /* 0x0007220008001108 */
[----:B------:R-:W-:-:S02]  /*1ff0*/  ULEA UR32, UR32, UR6, 0x1 ;  /* 0x0000000620207291 */ /* 0x000fc4000f8e08ff */
[----:B------:R-:W-:Y:S02]  /*2000*/  ULEA UR4, UR4, UR6, 0x1 ;  /* 0x0000000604047291 */ /* 0x000fe4000f8e08ff */
[----:B------:R-:W-:Y:S02]  /*2010*/  UIADD3.X UR15, UPT, UPT, URZ, UR31, URZ, UP0, !UPT ;  /* 0x0000001fff0f7290 */ /* 0x000fe400087fe4ff */
[----:B------:R-:W-:Y:S02]  /*2020*/  UISETP.NE.AND UP0, UPT, UR7, UR25, UPT ;  /* 0x000000190700728c */ /* 0x000fe4000bf05270 */
[----:B------:R-:W-:Y:S02]  /*2030*/  UIADD3.X UR17, UPT, UPT, URZ, UR31, URZ, UP1, !UPT ;  /* 0x0000001fff117290 */ /* 0x000fe40008ffe4ff */
[----:B------:R-:W-:Y:S02]  /*2040*/  UIADD3 UR32, UPT, UPT, UR32, 0x3600, URZ ;  /* 0x0000360020207890 */ /* 0x000fe4000fffe0ff */
[----:B------:R-:W-:-:S02]  /*2050*/  UIADD3 UR8, UPT, UPT, UR4, 0x1d600, URZ ;  /* 0x0001d60004087890 */ /* 0x000fc4000fffe0ff */
[----:B------:R-:W-:Y:S02]  /*2060*/  UPRMT UR13, URZ, 0x5410, UR24 ;  /* 0x00005410ff0d7896 */ /* 0x000fe40008000018 */
[----:B------:R-:W-:Y:S01]  /*2070*/  UPRMT UR4, URZ, 0x5410, UR21 ;  /* 0x00005410ff047896 */ /* 0x000fe20008000015 */
[----:B------:R-:W-:Y:S01]  /*2080*/  UMOV UR18, 0x0 ;  /* 0x0000000000127882 */ /* 0x000fe20000000000 */
[----:B------:R-:W-:Y:S01]  /*2090*/  UMOV UR19, 0x10000000 ;  /* 0x1000000000137882 */ /* 0x000fe20000000000 */
[----:B------:R-:W-:Y:S01]  /*20a0*/  UMOV UR12, UR36 ;  /* 0x00000024000c7c82 */ /* 0x000fe20008000000 */
[----:B------:R-:W-:Y:S01]  /*20b0*/  UMOV UR9, UR33 ;  /* 0x0000002100097c82 */ /* 0x000fe20008000000 */
[----:B------:R-:W-:Y:S02]  /*20c0*/  UMOV UR10, UR34 ;  /* 0x00000022000a7c82 */ /* 0x000fe40008000000 */
[----:B------:R1:W-:Y:S02]  /*20d0*/  UTMALDG.3D.MULTICAST [UR32], [UR16], UR13, desc[UR18] ;  /* 0x00001220100073b4 */ /* 0x0003e4000801180d */
[----:B------:R2:W-:Y:S01]  /*20e0*/  UTMALDG.3D.MULTICAST [UR8], [UR14], UR4, desc[UR18] ;  /* 0x000012080e0073b4 */ /* 0x0005e20008011804 */
[----:B-1----:R-:W-:Y:S01]  /*20f0*/  UMOV UR13, UR25 ;  /* 0x00000019000d7c82 */ /* 0x002fe20008000000 */
[----:B--2---:R-:W-:Y:S01]  /*2100*/  UMOV UR4, UR5 ;  /* 0x0000000500047c82 */ /* 0x004fe20008000000 */
[----:B---3--:R-:W-:Y:S05]  /*2110*/  BRA.U UP0, `(.L_x_32) ;  /* 0xfffffffd003c7547 */ /* 0x008fea000b83ffff */
.L_x_26:
[----:B------:R-:W-:Y:S01]  /*2120*/  ULEA UR4, UR5, UR6, 0x3 ;  /* 0x0000000605047291 */ /* 0x000fe2000f8e18ff */
[----:B-1----:R-:W-:Y:S01]  /*2130*/  SHF.L.U32 R0, R12, 0x1f, RZ ;  /* 0x0000001f0c007819 */ /* 0x002fe200000006ff */
[----:B------:R-:W-:Y:S01]  /*2140*/  @!P1 SYNCS.ARRIVE.TRANS64.A1T0 RZ, [UR6+0x1d8], RZ ;  /* 0x0001d8ffffff99a7 */ /* 0x000fe20008100006 */
[----:B------:R-:W-:-:S06]  /*2150*/  UISETP.GT.AND UP0, UPT, UR43, UR42, UPT ;  /* 0x0000002a2b00728c */ /* 0x000fcc000bf04270 */
[----:B--2-4-:R1:W2:Y:S03]  /*2160*/  SYNCS.PHASECHK.TRANS64.TRYWAIT P0, [UR4+0xd0], R0 ;  /* 0x0000d000ff0075a7 */ /* 0x0142a60008001104 */
[----:B------:R-:W-:Y:S05]  /*2170*/  BRA.U !UP0, `(.L_x_33) ;  /* 0x0000000108d07547 */ /* 0x000fea000b800000 */
[----:B------:R-:W-:Y:S01]  /*2180*/  UIADD3 UR29, UPT, UPT, UR45, UR13, URZ ;  /* 0x0000000d2d1d7290 */ /* 0x000fe2000fffe0ff */
[----:B------:R-:W-:-:S11]  /*2190*/  UMOV UR4, UR5 ;  /* 0x0000000500047c82 */ /* 0x000fd60008000000 */
.L_x_39:
[----:B------:R-:W-:Y:S01]  /*21a0*/  ULEA UR17, UR4, UR6, 0x3 ;  /* 0x0000000604117291 */ /* 0x000fe2000f8e18ff */
[----:B--2---:R-:W-:Y:S01]  /*21b0*/  @!P3 MOV R2, 0x2000 ;  /* 0x000020000002b802 */ /* 0x004fe20000000f00 */
[----:B--2-4-:R-:W-:Y:S10]  /*21c0*/  @P0 BRA `(.L_x_34) ;  /* 0x00000000000c0947 */ /* 0x014ff40003800000 */
[----:B------:R-:W-:-:S04]  /*21d0*/  SHF.L.U32 R3, R12, 0x1f, RZ ;  /* 0x0000001f0c037819 */ /* 0x000fc800000006ff */
[----:B------:R-:W2:Y:S02]  /*21e0*/  SYNCS.PHASECHK.TRANS64.TRYWAIT P0, [UR17+0xd0], R3 ;  /* 0x0000d003ff0075a7 */ /* 0x000ea40008001111 */
[----:B--2---:R-:W-:Y:S05]  /*21f0*/  @!P0 BRA `(.L_x_35) ;  /* 0x0000006400008947 */ /* 0x004fea0003800000 */
.L_x_34:
[----:B------:R2:W-:Y:S01]  /*2200*/  @!P3 SYNCS.ARRIVE.TRANS64 RZ, [UR17], R2 ;  /* 0x00000002ffffb9a7 */ /* 0x0005e20008000011 */
[----:B------:R-:W-:-:S04]  /*2210*/  ULOP3.LUT UR5, UR26, 0x2, URZ, 0xfc, !UPT ;  /* 0x000000021a057892 */ /* 0x000fc8000f8efcff */
[----:B------:R-:W-:-:S09]  /*2220*/  UISETP.NE.AND UP0, UPT, UR5, 0x2, UPT ;  /* 0x000000020500788c */ /* 0x000fd2000bf05270 */
[----:B------:R-:W-:Y:S05]  /*2230*/  BRA.U UP0, `(.L_x_36) ;  /* 0x0000000100047547 */ /* 0x000fea000b800000 */
[----:B------:R-:W-:Y:S05]  /*2240*/  BPT.TRAP 0x1 ;  /* 0x000000040000795c */ /* 0x000fea0000300000 */
.L_x_36:
[----:B------:R-:W-:Y:S04]  /*2250*/  BSSY.RECONVERGENT B0, `(.L_x_37) ;  /* 0x0000003000007945 */ /* 0x000fe80003800200 */
[----:B------:R-:W-:Y:S05]  /*2260*/  @P2 BRA `(.L_x_38) ;  /* 0x0000000000042947 */ /* 0x000fea0003800000 */
[----:B------:R-:W-:Y:S05]  /*2270*/  BPT.TRAP 0x1 ;  /* 0x000000040000795c */ /* 0x000fea0000300000 */
.L_x_38:
[----:B------:R-:W-:Y:S05]  /*2280*/  BSYNC.RECONVERGENT B0 ;  /* 0x0000000000007941 */ /* 0x000fea0003800200 */
.L_x_37:
[----:B------:R-:W-:Y:S02]  /*2290*/  UIADD3 UR5, UPT, UPT, UR4, 0x1, URZ ;  /* 0x0000000104057890 */ /* 0x000fe4000fffe0ff */
[----:B------:R-:W-:Y:S02]  /*22a0*/  USHF.L.U32 UR4, UR4, 0xb, URZ ;  /* 0x0000000b04047899 */ /* 0x000fe400080006ff */
[----:B------:R-:W-:Y:S02]  /*22b0*/  UISETP.NE.AND UP0, UPT, UR5, 0x1a, UPT ;  /* 0x0000001a0500788c */ /* 0x000fe4000bf05270 */
[----:B------:R-:W-:Y:S02]  /*22c0*/  USHF.L.U32 UR18, UR13, 0x5, URZ ;  /* 0x000000050d127899 */ /* 0x000fe400080006ff */
[----:B------:R-:W-:Y:S02]  /*22d0*/  USEL UR8, URZ, 0x1, UP0 ;  /* 0x00000001ff087887 */ /* 0x000fe40008000000 */
[----:B------:R-:W-:-:S02]  /*22e0*/  USEL UR5, UR5, URZ, UP0 ;  /* 0x000000ff05057287 */ /* 0x000fc40008000000 */
[----:B------:R-:W-:Y:S02]  /*22f0*/  UIADD3 UR22, UP0, UPT, UR30, 0x180, URZ ;  /* 0x000001801e167890 */ /* 0x000fe4000ff1e0ff */
[----:B------:R-:W-:Y:S01]  /*2300*/  ULEA UR7, UR5, UR6, 0x3 ;  /* 0x0000000605077291 */ /* 0x000fe2000f8e18ff */
[----:B------:R-:W-:Y:S01]  /*2310*/  LOP3.LUT R12, R12, UR8, RZ, 0x3c, !PT ;  /* 0x000000080c0c7c12 */ /* 0x000fe2000f8e3cff */
[----:B------:R-:W-:Y:S02]  /*2320*/  ULOP3.LUT UR8, UR27, UR4, URZ, 0xfc, !UPT ;  /* 0x000000041b087292 */ /* 0x000fe4000f8efcff */
[----:B------:R-:W-:Y:S01]  /*2330*/  UIADD3 UR13, UPT, UPT, UR13, 0x1, URZ ;  /* 0x000000010d0d7890 */ /* 0x000fe2000fffe0ff */
[----:B-1----:R-:W-:Y:S01]  /*2340*/  SHF.L.U32 R0, R12, 0x1f, RZ ;  /* 0x0000001f0c007819 */ /* 0x002fe200000006ff */
[----:B------:R-:W-:Y:S02]  /*2350*/  UIADD3 UR14, UP1, UPT, UR30, 0x80, URZ ;  /* 0x000000801e0e7890 */ /* 0x000fe4000ff3e0ff */
[----:B------:R-:W-:Y:S01]  /*2360*/  UIADD3.X UR23, UPT, UPT, URZ, UR31, URZ, UP0, !UPT ;  /* 0x0000001fff177290 */ /* 0x000fe200087fe4ff */
[----:B------:R3:W4:Y:S01]  /*2370*/  SYNCS.PHASECHK.TRANS64.TRYWAIT P0, [UR7+0xd0], R0 ;  /* 0x0000d000ff0075a7 */ /* 0x0007220008001107 */
[----:B------:R-:W-:-:S02]  /*2380*/  ULOP3.LUT UR7, UR28, UR4, URZ, 0xfc, !UPT ;  /* 0x000000041c077292 */ /* 0x000fc4000f8efcff */
[----:B------:R-:W-:Y:S02]  /*2390*/  ULEA UR8, UR8, UR6, 0x1 ;  /* 0x0000000608087291 */ /* 0x000fe4000f8e08ff */
[----:B------:R-:W-:Y:S02]  /*23a0*/  ULEA UR7, UR7, UR6, 0x1 ;  /* 0x0000000607077291 */ /* 0x000fe4000f8e08ff */
[----:B------:R-:W-:Y:S02]  /*23b0*/  UISETP.NE.AND UP0, UPT, UR13, UR29, UPT ;  /* 0x0000001d0d00728c */ /* 0x000fe4000bf05270 */
[----:B------:R-:W-:Y:S02]  /*23c0*/  UIADD3 UR16, UPT, UPT, UR7, 0x3600, URZ ;  /* 0x0000360007107890 */ /* 0x000fe4000fffe0ff */
[----:B------:R-:W-:Y:S02]  /*23d0*/  UIADD3.X UR15, UPT, UPT, URZ, UR31, URZ, UP1, !UPT ;  /* 0x0000001fff0f7290 */ /* 0x000fe40008ffe4ff */
[----:B------:R-:W-:-:S02]  /*23e0*/  UPRMT UR7, URZ, 0x5410, UR24 ;  /* 0x00005410ff077896 */ /* 0x000fc40008000018 */
[----:B------:R-:W-:Y:S02]  /*23f0*/  UIADD3 UR8, UPT, UPT, UR8, 0x1d600, URZ ;  /* 0x0001d60008087890 */ /* 0x000fe4000fffe0ff */
[----:B------:R-:W-:Y:S01]  /*2400*/  UPRMT UR4, URZ, 0x5410, UR21 ;  /* 0x00005410ff047896 */ /* 0x000fe20008000015 */
[----:B------:R-:W-:Y:S01]  /*2410*/  UMOV UR32, 0x0 ;  /* 0x0000000000207882 */ /* 0x000fe20000000000 */
[----:B------:R-:W-:Y:S01]  /*2420*/  UMOV UR33, 0x10000000 ;  /* 0x1000000000217882 */ /* 0x000fe20000000000 */
[----:B------:R-:W-:Y:S01]  /*2430*/  UMOV UR19, UR35 ;  /* 0x0000002300137c82 */ /* 0x000fe20008000000 */
[----:B------:R-:W-:Y:S01]  /*2440*/  UMOV UR20, UR36 ;  /* 0x0000002400147c82 */ /* 0x000fe20008000000 */
[----:B------:R-:W-:Y:S01]  /*2450*/  UMOV UR12, UR36 ;  /* 0x00000024000c7c82 */ /* 0x000fe20008000000 */
[----:B------:R-:W-:Y:S01]  /*2460*/  UMOV UR9, UR17 ;  /* 0x0000001100097c82 */ /* 0x000fe20008000000 */
[----:B------:R-:W-:Y:S01]  /*2470*/  UMOV UR10, UR18 ;  /* 0x00000012000a7c82 */ /* 0x000fe20008000000 */
[----:B------:R-:W-:Y:S01]  /*2480*/  UTMALDG.3D.MULTICAST [UR16], [UR14], UR7, desc[UR32] ;  /* 0x000020100e0073b4 */ /* 0x000fe20008011807 */
[----:B------:R1:W-:Y:S02]  /*2490*/  UTMALDG.3D.MULTICAST [UR8], [UR22], UR4, desc[UR32] ;  /* 0x00002008160073b4 */ /* 0x0003e40008011804 */
[----:B-1----:R-:W-:Y:S01]  /*24a0*/  UMOV UR4, UR5 ;  /* 0x0000000500047c82 */ /* 0x002fe20008000000 */
[----:B---3--:R-:W-:Y:S05]  /*24b0*/  BRA.U UP0, `(.L_x_39) ;  /* 0xfffffffd00387547 */ /* 0x008fea000b83ffff */
.L_x_33:
[C---:B------:R-:W-:Y:S01]  /*24c0*/  LEA R3, R11.reuse, UR6, 0x3 ;  /* 0x000000060b037c11 */ /* 0x040fe2000f8e18ff */
[----:B------:R-:W-:Y:S01]  /*24d0*/  NOP ;  /* 0x0000000000007918 */ /* 0x000fe20000000000 */
[----:B-1----:R-:W-:Y:S02]  /*24e0*/  SHF.L.U32 R0, R10, 0x1f, RZ ;  /* 0x0000001f0a007819 */ /* 0x002fe400000006ff */
[----:B------:R-:W-:Y:S02]  /*24f0*/  LEA R4, R11, UR6, 0x4 ;  /* 0x000000060b047c11 */ /* 0x000fe4000f8e20ff */
[----:B--2-4-:R-:W1:Y:S02]  /*2500*/  SYNCS.PHASECHK.TRANS64.TRYWAIT P0, [R3+URZ+0x1e0], R0 ;  /* 0x0001e000030075a7 */ /* 0x014e6400080011ff */
[----:B-1----:R-:W-:Y:S05]  /*2510*/  @!P0 BRA `(.L_x_40) ;  /* 0x0000006000508947 */ /* 0x002fea0003800000 */
.L_x_148:
[----:B------:R-:W2:Y:S01]  /*2520*/  LDS.128 R4, [R4+0x270] ;  /* 0x0002700004047984 */ /* 0x000ea20000000c00 */
[----:B------:R-:W-:Y:S01]  /*2530*/  UISETP.GE.AND UP0, UPT, UR40, 0x1, UPT ;  /* 0x000000012800788c */ /* 0x000fe2000bf06270 */
[----:B------:R-:W-:Y:S01]  /*2540*/  @!PT LDS RZ, [RZ] ;  /* 0x00000000fffff984 */ /* 0x000fe20000000800 */
[----:B------:R-:W-:Y:S01]  /*2550*/  @!PT LDS RZ, [RZ] ;  /* 0x00000000fffff984 */ /* 0x000fe20000000800 */
[----:B------:R-:W-:Y:S01]  /*2560*/  @!PT LDS RZ, [RZ] ;  /* 0x00000000fffff984 */ /* 0x000fe20000000800 */
[----:B------:R-:W-:Y:S01]  /*2570*/  @!PT LDS RZ, [RZ] ;  /* 0x00000000fffff984 */ /* 0x000fe20000000800 */
[----:B------:R3:W-:Y:S06]  /*2580*/  MEMBAR.ALL.CTA ;  /* 0x0000000000007992 */ /* 0x0007ec0000008000 */
[----:B---3--:R-:W3:Y:S01]  /*2590*/  FENCE.VIEW.ASYNC.S ;  /* 0x00000000000073c6 */ /* 0x008ee20000000000 */
[----:B--2---:R-:W-:-:S13]  /*25a0*/  LOP3.LUT P0, RZ, R6, 0x1, RZ, 0xc0, !PT ;  /* 0x0000000106ff7812 */ /* 0x004fda000780c0ff */
[----:B---3--:R-:W-:Y:S01]  /*25b0*/  VOTEU.ANY UP1, P0 ;  /* 0x0000000000ff7886 */ /* 0x008fe20000020100 */
[----:B------:R-:W-:-:S13]  /*25c0*/  PLOP3.LUT P0, PT, PT, PT, UP1, 0x80, 0x8 ;  /* 0x000000000008781c */ /* 0x000fda0003f0f018 */
[----:B-1----:R-:W-:Y:S02]  /*25d0*/  @P0 LOP3.LUT R0, R5, 0xffff, RZ, 0xc0, !PT ;  /* 0x0000ffff05000812 */ /* 0x002fe400078ec0ff */
[----:B------:R-:W-:Y:S02]  /*25e0*/  @P0 MOV R2, R4 ;  /* 0x0000000400020202 */ /* 0x000fe40000000f00 */
[----:B------:R-:W-:Y:S01]  /*25f0*/  @P0 R2UR UR7, R0 ;  /* 0x00000000000702ca */ /* 0x000fe200000e0000 */
[----:B------:R-:W-:Y:S01]  /*2600*/  VIADD R0, R3, 0x1f0 ;  /* 0x000001f003007836 */ /* 0x000fe20000000000 */
[----:B------:R-:W-:Y:S02]  /*2610*/  @P0 SHF.R.U32.HI R4, RZ, 0x10, R5 ;  /* 0x00000010ff040819 */ /* 0x000fe40000011605 */
[----:B------:R-:W-:Y:S02]  /*2620*/  @P0 R2UR UR8, R2 ;  /* 0x00000000020802ca */ /* 0x000fe400000e0000 */
[----:B------:R-:W-:-:S02]  /*2630*/  PRMT R0, RZ, 0x654, R0 ;  /* 0x00000654ff007816 */ /* 0x000fc40000000000 */
[----:B------:R-:W-:Y:S02]  /*2640*/  @P0 R2UR UR4, R4 ;  /* 0x00000000040402ca */ /* 0x000fe400000e0000 */
[----:B------:R1:W-:Y:S03]  /*2650*/  SYNCS.ARRIVE.TRANS64.RED.A1T0 RZ, [R0+URZ], RZ ;  /* 0x000000ff00ff79a7 */ /* 0x0003e600081004ff */
[----:B------:R-:W-:-:S04]  /*2660*/  @UP1 UMOV UR37, UR7 ;  /* 0x0000000700251c82 */ /* 0x000fc80008000000 */
[----:B------:R-:W-:-:S04]  /*2670*/  @UP1 UMOV UR38, UR8 ;  /* 0x0000000800261c82 */ /* 0x000fc80008000000 */
[----:B------:R-:W-:Y:S01]  /*2680*/  @UP1 UMOV UR36, UR4 ;  /* 0x0000000400241c82 */ /* 0x000fe20008000000 */
[----:B------:R-:W-:Y:S05]  /*2690*/  BRA.U !UP0, `(.L_x_41) ;  /* 0x0000000108d47547 */ /* 0x000fea000b800000 */
[----:B------:R-:W2:Y:S01]  /*26a0*/  LDCU.128 UR12, c[0x0][0xb10] ;  /* 0x00016200ff0c77ac */ /* 0x000ea20008000c00 */
[----:B------:R-:W3:Y:S01]  /*26b0*/  LDCU UR29, c[0x0][0xb20] ;  /* 0x00016400ff1d77ac */ /* 0x000ee20008000800 */
[----:B------:R-:W4:Y:S01]  /*26c0*/  LDCU UR20, c[0x0][0xb0c] ;  /* 0x00016180ff1477ac */ /* 0x000f220008000800 */
[----:B------:R-:W1:Y:S01]  /*26d0*/  LDCU.64 UR10, c[0x0][0xb28] ;  /* 0x00016500ff0a77ac */ /* 0x000e620008000a00 */
[----:B------:R-:W-:Y:S02]  /*26e0*/  UISETP.NE.AND UP3, UPT, UR40, 0x1, UPT ;  /* 0x000000012800788c */ /* 0x000fe4000bf65270 */
[----:B--2---:R-:W-:Y:S02]  /*26f0*/  UIMAD.WIDE.U32 UR16, UR39, UR15, URZ ;  /* 0x0000000f271072a5 */ /* 0x004fe4000f8e00ff */
[----:B------:R-:W-:Y:S02]  /*2700*/  UIMAD.WIDE.U32 UR8, UR41, UR12, URZ ;  /* 0x0000000c290872a5 */ /* 0x000fe4000f8e00ff */
[----:B------:R-:W-:-:S02]  /*2710*/  UISETP.NE.AND UP0, UPT, UR14, 0x1, UPT ;  /* 0x000000010e00788c */ /* 0x000fc4000bf05270 */
[----:B------:R-:W-:Y:S01]  /*2720*/  UIMAD.WIDE.U32 UR22, UR37, UR15, URZ ;  /* 0x0000000f251672a5 */ /* 0x000fe2000f8e00ff */
[----:B------:R-:W-:Y:S02]  /*2730*/  UMOV UR16, UR17 ;  /* 0x0000001100107c82 */ /* 0x000fe40008000000 */
[----:B------:R-:W-:Y:S01]  /*2740*/  UMOV UR8, UR9 ;  /* 0x0000000900087c82 */ /* 0x000fe20008000000 */
[----:B---3--:R-:W-:Y:S02]  /*2750*/  USHF.R.U32.HI UR16, URZ, UR29, UR16 ;  /* 0x0000001dff107299 */ /* 0x008fe40008011610 */
[----:B----4-:R-:W-:Y:S02]  /*2760*/  UISETP.NE.AND UP2, UPT, UR20, 0x1, UPT ;  /* 0x000000011400788c */ /* 0x010fe4000bf45270 */
[----:B------:R-:W-:Y:S02]  /*2770*/  USHF.R.U32.HI UR8, URZ, UR13, UR8 ;  /* 0x0000000dff087299 */ /* 0x000fe40008011608 */
[----:B------:R-:W-:-:S02]  /*2780*/  USEL UR7, UR39, UR16, !UP0 ;  /* 0x0000001027077287 */ /* 0x000fc4000c000000 */
[----:B------:R-:W-:Y:S02]  /*2790*/  USEL UR8, UR41, UR8, !UP2 ;  /* 0x0000000829087287 */ /* 0x000fe4000d000000 */
[----:B-1----:R-:W-:Y:S01]  /*27a0*/  UIMAD.WIDE.U32 UR16, UR7, UR10, URZ ;  /* 0x0000000a071072a5 */ /* 0x002fe2000f8e00ff */
[----:B------:R-:W-:Y:S01]  /*27b0*/  UMOV UR4, UR23 ;  /* 0x0000001700047c82 */ /* 0x000fe20008000000 */
[----:B------:R-:W-:Y:S02]  /*27c0*/  UIMAD.WIDE.U32 UR18, UR38, UR12, URZ ;  /* 0x0000000c261272a5 */ /* 0x000fe4000f8e00ff */
[----:B------:R-:W-:-:S03]  /*27d0*/  UIMAD.WIDE.U32 UR22, UR8, UR10, URZ ;  /* 0x0000000a081672a5 */ /* 0x000fc6000f8e00ff */
[----:B------:R-:W-:Y:S01]  /*27e0*/  UMOV UR16, UR17 ;  /* 0x0000001100107c82 */ /* 0x000fe20008000000 */
[----:B------:R-:W-:Y:S02]  /*27f0*/  USHF.R.U32.HI UR4, URZ, UR29, UR4 ;  /* 0x0000001dff047299 */ /* 0x000fe40008011604 */
[----:B------:R-:W-:Y:S01]  /*2800*/  @UP3 USHF.R.U32.HI UR7, URZ, UR11, UR16 ;  /* 0x0000000bff073299 */ /* 0x000fe20008011610 */
[----:B------:R-:W-:Y:S01]  /*2810*/  UMOV UR18, UR19 ;  /* 0x0000001300127c82 */ /* 0x000fe20008000000 */
[----:B------:R-:W-:Y:S01]  /*2820*/  UMOV UR22, UR23 ;  /* 0x0000001700167c82 */ /* 0x000fe20008000000 */
[----:B------:R-:W-:Y:S02]  /*2830*/  USHF.R.U32.HI UR13, URZ, UR13, UR18 ;  /* 0x0000000dff0d7299 */ /* 0x000fe40008011612 */
[----:B------:R-:W-:Y:S02]  /*2840*/  USEL UR4, UR37, UR4, !UP0 ;  /* 0x0000000425047287 */ /* 0x000fe4000c000000 */
[----:B------:R-:W-:-:S02]  /*2850*/  @UP3 USHF.R.U32.HI UR8, URZ, UR11, UR22 ;  /* 0x0000000bff083299 */ /* 0x000fc40008011616 */
[----:B------:R-:W-:Y:S02]  /*2860*/  UIMAD UR9, UR40, UR7, URZ ;  /* 0x00000007280972a4 */ /* 0x000fe4000f8e02ff */
[----:B------:R-:W-:Y:S02]  /*2870*/  USEL UR7, UR38, UR13, !UP2 ;  /* 0x0000000d26077287 */ /* 0x000fe4000d000000 */
[----:B------:R-:W-:Y:S02]  /*2880*/  UIMAD UR12, UR40, UR8, URZ ;  /* 0x00000008280c72a4 */ /* 0x000fe4000f8e02ff */
[----:B------:R-:W-:Y:S02]  /*2890*/  UISETP.GE.AND UP0, UPT, UR4, UR9, UPT ;  /* 0x000000090400728c */ /* 0x000fe4000bf06270 */
[----:B------:R-:W-:Y:S02]  /*28a0*/  UIMAD.WIDE.U32 UR16, UR4, UR10, URZ ;  /* 0x0000000a041072a5 */ /* 0x000fe4000f8e00ff */
[----:B------:R-:W-:-:S02]  /*28b0*/  UISETP.GE.OR UP0, UPT, UR7, UR12, UP0 ;  /* 0x0000000c0700728c */ /* 0x000fc40008706670 */
        /* <DEDUP_REMOVED lines=19> */
.L_x_41:
[----:B------:R-:W2:Y:S02]  /*29f0*/  LDCU UR4, c[0x0][0xb30] ;  /* 0x00016600ff0477ac */ /* 0x000ea40008000800 */
[----:B--2---:R-:W-:-:S09]  /*2a00*/  UISETP.NE.AND UP0, UPT, UR4, 0x1, UPT ;  /* 0x000000010400788c */ /* 0x004fd2000bf05270 */
[----:B------:R-:W-:Y:S05]  /*2a10*/  BRA.U UP0, `(.L_x_42) ;  /* 0x0000000100447547 */ /* 0x000fea000b800000 */
        /* <DEDUP_REMOVED lines=17> */
.L_x_42:
[----:B------:R-:W-:Y:S01]  /*2b30*/  VIADD R11, R11, 0x1 ;  /* 0x000000010b0b7836 */ /* 0x000fe20000000000 */
[----:B------:R-:W-:Y:S02]  /*2b40*/  R2UR UR7, R48 ;  /* 0x00000000300772ca */ /* 0x000fe400000e0000 */
[----:B------:R-:W-:Y:S02]  /*2b50*/  R2UR UR4, R47 ;  /* 0x000000002f0472ca */ /* 0x000fe400000e0000 */
[C---:B------:R-:W-:Y:S02]  /*2b60*/  ISETP.NE.AND P0, PT, R11.reuse, 0x2, PT ;  /* 0x000000020b00780c */ /* 0x040fe40003f05270 */
[----:B------:R-:W-:Y:S02]  /*2b70*/  PLOP3.LUT P1, PT, PT, PT, PT, 0x80, 0x8 ;  /* 0x000000000008781c */ /* 0x000fe40003f2f070 */
[----:B-1----:R-:W-:Y:S02]  /*2b80*/  SEL R0, RZ, 0x1, P0 ;  /* 0x00000001ff007807 */ /* 0x002fe40000000000 */
[----:B------:R-:W-:-:S02]  /*2b90*/  SEL R11, R11, RZ, P0 ;  /* 0x000000ff0b0b7207 */ /* 0x000fc40000000000 */
[----:B------:R-:W-:Y:S01]  /*2ba0*/  LOP3.LUT R10, R10, R0, RZ, 0x3c, !PT ;  /* 0x000000000a0a7212 */ /* 0x000fe200078e3cff */
[----:B------:R-:W-:Y:S02]  /*2bb0*/  UIADD3 UR29, UPT, UPT, UR38, UR7, URZ ;  /* 0x00000007261d7290 */ /* 0x000fe4000fffe0ff */
[----:B------:R-:W-:Y:S01]  /*2bc0*/  UIADD3 UR32, UPT, UPT, UR37, UR4, URZ ;  /* 0x0000000425207290 */ /* 0x000fe2000fffe0ff */
[----:B------:R-:W-:Y:S11]  /*2bd0*/  BRA.U UP1, `(.L_x_43) ;  /* 0xfffffff101187547 */ /* 0x000ff6000b83ffff */
[----:B------:R-:W-:Y:S01]  /*2be0*/  UIADD3 UR7, UPT, UPT, UR6, 0xd0, URZ ;  /* 0x000000d006077890 */ /* 0x000fe2000fffe0ff */
[----:B------:R-:W-:-:S03]  /*2bf0*/  SHF.L.U32 R2, R12, 0x1f, RZ ;  /* 0x0000001f0c027819 */ /* 0x000fc600000006ff */
[----:B------:R-:W-:-:S09]  /*2c00*/  ULEA UR4, UR5, UR7, 0x3 ;  /* 0x0000000705047291 */ /* 0x000fd2000f8e18ff */
[----:B------:R-:W1:Y:S02]  /*2c10*/  SYNCS.PHASECHK.TRANS64.TRYWAIT P0, [UR4], R2 ;  /* 0x00000002ff0075a7 */ /* 0x000e640008001104 */
[----:B-1----:R-:W-:Y:S05]  /*2c20*/  @!P0 BRA `(.L_x_44) ;  /* 0x0000005800a08947 */ /* 0x002fea0003800000 */
.L_x_150:
[----:B------:R-:W-:-:S04]  /*2c30*/  UIADD3 UR4, UPT, UPT, UR5, 0x1, URZ ;  /* 0x0000000105047890 */ /* 0x000fc8000fffe0ff */
[----:B------:R-:W-:-:S04]  /*2c40*/  UISETP.NE.AND UP0, UPT, UR4, 0x1a, UPT ;  /* 0x0000001a0400788c */ /* 0x000fc8000bf05270 */
[----:B------:R-:W-:Y:S02]  /*2c50*/  USEL UR6, URZ, 0x1, UP0 ;  /* 0x00000001ff067887 */ /* 0x000fe40008000000 */
[----:B------:R-:W-:-:S04]  /*2c60*/  USEL UR4, UR4, URZ, UP0 ;  /* 0x000000ff04047287 */ /* 0x000fc80008000000 */
[----:B------:R-:W-:Y:S01]  /*2c70*/  ULEA UR5, UR4, UR7, 0x3 ;  /* 0x0000000704057291 */ /* 0x000fe2000f8e18ff */
[----:B-1----:R-:W-:-:S04]  /*2c80*/  LOP3.LUT R2, R12, UR6, RZ, 0x3c, !PT ;  /* 0x000000060c027c12 */ /* 0x002fc8000f8e3cff */
[----:B------:R-:W-:-:S04]  /*2c90*/  SHF.L.U32 R3, R2, 0x1f, RZ ;  /* 0x0000001f02037819 */ /* 0x000fc800000006ff */
[----:B------:R-:W1:Y:S02]  /*2ca0*/  SYNCS.PHASECHK.TRANS64.TRYWAIT P0, [UR5], R3 ;  /* 0x00000003ff0075a7 */ /* 0x000e640008001105 */
[----:B-1----:R-:W-:Y:S05]  /*2cb0*/  @!P0 BRA `(.L_x_45) ;  /* 0x0000005800948947 */ /* 0x002fea0003800000 */
.L_x_152:
[----:B------:R-:W-:-:S04]  /*2cc0*/  UIADD3 UR4, UPT, UPT, UR4, 0x1, URZ ;  /* 0x0000000104047890 */ /* 0x000fc8000fffe0ff */
[----:B------:R-:W-:-:S04]  /*2cd0*/  UISETP.NE.AND UP0, UPT, UR4, 0x1a, UPT ;  /* 0x0000001a0400788c */ /* 0x000fc8000bf05270 */
[----:B------:R-:W-:Y:S02]  /*2ce0*/  USEL UR6, URZ, 0x1, UP0 ;  /* 0x00000001ff067887 */ /* 0x000fe40008000000 */
[----:B------:R-:W-:-:S04]  /*2cf0*/  USEL UR4, UR4, URZ, UP0 ;  /* 0x000000ff04047287 */ /* 0x000fc80008000000 */
[----:B------:R-:W-:Y:S01]  /*2d00*/  ULEA UR5, UR4, UR7, 0x3 ;  /* 0x0000000704057291 */ /* 0x000fe2000f8e18ff */
[----:B------:R-:W-:-:S04]  /*2d10*/  LOP3.LUT R2, R2, UR6, RZ, 0x3c, !PT ;  /* 0x0000000602027c12 */ /* 0x000fc8000f8e3cff */
[----:B-1----:R-:W-:-:S04]  /*2d20*/  SHF.L.U32 R3, R2, 0x1f, RZ ;  /* 0x0000001f02037819 */ /* 0x002fc800000006ff */
[----:B------:R-:W1:Y:S02]  /*2d30*/  SYNCS.PHASECHK.TRANS64.TRYWAIT P0, [UR5], R3 ;  /* 0x00000003ff0075a7 */ /* 0x000e640008001105 */
[----:B-1----:R-:W-:Y:S05]  /*2d40*/  @!P0 BRA `(.L_x_46) ;  /* 0x0000005800888947 */ /* 0x002fea0003800000 */
.L_x_154:
        /* <DEDUP_REMOVED lines=9> */
.L_x_156:
        /* <DEDUP_REMOVED lines=9> */
.L_x_158:
        /* <DEDUP_REMOVED lines=9> */
.L_x_160:
        /* <DEDUP_REMOVED lines=9> */
.L_x_162:
        /* <DEDUP_REMOVED lines=9> */
.L_x_164:
        /* <DEDUP_REMOVED lines=9> */
.L_x_166:
        /* <DEDUP_REMOVED lines=9> */
.L_x_168:
        /* <DEDUP_REMOVED lines=9> */
.L_x_170:
        /* <DEDUP_REMOVED lines=9> */
.L_x_172:
        /* <DEDUP_REMOVED lines=9> */
.L_x_174:
        /* <DEDUP_REMOVED lines=9> */
.L_x_176:
        /* <DEDUP_REMOVED lines=9> */
.L_x_178:
        /* <DEDUP_REMOVED lines=9> */
.L_x_180:
        /* <DEDUP_REMOVED lines=9> */
.L_x_182:
        /* <DEDUP_REMOVED lines=9> */
.L_x_184:
        /* <DEDUP_REMOVED lines=9> */
.L_x_186:
        /* <DEDUP_REMOVED lines=9> */
.L_x_188:
        /* <DEDUP_REMOVED lines=9> */
.L_x_190:
        /* <DEDUP_REMOVED lines=9> */
.L_x_192:
        /* <DEDUP_REMOVED lines=9> */
.L_x_194:
        /* <DEDUP_REMOVED lines=9> */
.L_x_196:
        /* <DEDUP_REMOVED lines=9> */
.L_x_198:
[----:B------:R-:W-:-:S04]  /*39b0*/  UIADD3 UR4, UPT, UPT, UR4, 0x1, URZ ;  /* 0x0000000104047890 */ /* 0x000fc8000fffe0ff */
[----:B------:R-:W-:-:S04]  /*39c0*/  UISETP.NE.AND UP0, UPT, UR4, 0x1a, UPT ;  /* 0x0000001a0400788c */ /* 0x000fc8000bf05270 */
[----:B------:R-:W-:Y:S02]  /*39d0*/  USEL UR5, URZ, 0x1, UP0 ;  /* 0x00000001ff057887 */ /* 0x000fe40008000000 */
[----:B------:R-:W-:-:S04]  /*39e0*/  USEL UR4, UR4, URZ, UP0 ;  /* 0x000000ff04047287 */ /* 0x000fc80008000000 */
[----:B------:R-:W-:Y:S01]  /*39f0*/  ULEA UR4, UR4, UR7, 0x3 ;  /* 0x0000000704047291 */ /* 0x000fe2000f8e18ff */
[----:B------:R-:W-:-:S04]  /*3a00*/  LOP3.LUT R2, R2, UR5, RZ, 0x3c, !PT ;  /* 0x0000000502027c12 */ /* 0x000fc8000f8e3cff */
[----:B------:R-:W-:Y:S01]  /*3a10*/  SHF.L.U32 R2, R2, 0x1f, RZ ;  /* 0x0000001f02027819 */ /* 0x000fe200000006ff */
[----:B-1----:R-:W-:-:S07]  /*3a20*/  IMAD.U32 R0, RZ, RZ, UR4 ;  /* 0x00000004ff007e24 */ /* 0x002fce000f8e00ff */
.L_x_69:
[----:B-1----:R1:W2:Y:S02]  /*3a30*/  SYNCS.PHASECHK.TRANS64.TRYWAIT P0, [R0+URZ], R2 ;  /* 0x00000002000075a7 */ /* 0x0022a400080011ff */
[----:B--2---:R-:W-:Y:S05]  /*3a40*/  @!P0 NANOSLEEP.SYNCS 0x989680 ;  /* 0x009896800000895d */ /* 0x004fea0003900000 */
[----:B------:R-:W2:Y:S02]  /*3a50*/  @!P0 SYNCS.PHASECHK.TRANS64 P0, [R0+URZ], R2 ;  /* 0x00000002000085a7 */ /* 0x000ea400080010ff */
[----:B--2---:R-:W-:Y:S05]  /*3a60*/  @P0 EXIT ;  /* 0x000000000000094d */ /* 0x004fea0003800000 */
[----:B------:R-:W-:Y:S05]  /*3a70*/  BRA `(.L_x_69) ;  /* 0xfffffffc00ec7947 */ /* 0x000fea000383ffff */
.L_x_23:
[----:B------:R-:W-:-:S04]  /*3a80*/  UISETP.NE.AND UP0, UPT, UR54, URZ, UPT ;  /* 0x000000ff3600728c */ /* 0x000fc8000bf05270 */
[----:B------:R-:W-:-:S09]  /*3a90*/  UISETP.NE.OR UP0, UPT, UR22, 0x1, UP0 ;  /* 0x000000011600788c */ /* 0x000fd20008705670 */
[----:B------:R-:W-:Y:S05]  /*3aa0*/  BRA.U UP0, `(.L_x_70) ;  /* 0x0000000500487547 */ /* 0x000fea000b800000 */
[----:B------:R-:W-:Y:S01]  /*3ab0*/  ISETP.GE.U32.AND P2, PT, R0, 0x4, PT ;  /* 0x000000040000780c */ /* 0x000fe20003f46070 */
[----:B------:R-:W-:Y:S01]  /*3ac0*/  IMAD.MOV.U32 R12, RZ, RZ, 0x1 ;  /* 0x00000001ff0c7424 */ /* 0x000fe200078e00ff */
[----:B------:R-:W-:Y:S02]  /*3ad0*/  CS2R R10, SRZ ;  /* 0x00000000000a7805 */ /* 0x000fe4000001ff00 */
[----:B------:R-:W-:Y:S01]  /*3ae0*/  CS2R R8, SRZ ;  /* 0x0000000000087805 */ /* 0x000fe2000001ff00 */
[----:B------:R-:W-:Y:S01]  /*3af0*/  UMOV UR6, 0x400 ;  /* 0x0000040000067882 */ /* 0x000fe20000000000 */
[----:B------:R-:W-:Y:S01]  /*3b00*/  UMOV UR5, URZ ;  /* 0x000000ff00057c82 */ /* 0x000fe20008000000 */
[----:B------:R-:W-:-:S12]  /*3b10*/  ULEA UR6, UR54, UR6, 0x18 ;  /* 0x0000000636067291 */ /* 0x000fd8000f8ec0ff */
.L_x_74:
[----:B------:R-:W-:Y:S02]  /*3b20*/  LEA R2, R8, UR6, 0x3 ;  /* 0x0000000608027c11 */ /* 0x000fe4000f8e18ff */
[----:B------:R-:W-:-:S03]  /*3b30*/  SHF.L.U32 R4, R9, 0x1f, RZ ;  /* 0x0000001f09047819 */ /* 0x000fc600000006ff */
[----:B------:R-:W-:Y:S01]  /*3b40*/  VIADD R5, R2, 0x250 ;  /* 0x0000025002057836 */ /* 0x000fe20000000000 */
[----:B------:R-:W2:Y:S02]  /*3b50*/  SYNCS.PHASECHK.TRANS64.TRYWAIT P0, [R2+URZ+0x240], R4 ;  /* 0x00024004020075a7 */ /* 0x000ea400080011ff */
[----:B--2---:R-:W-:Y:S05]  /*3b60*/  @!P0 BRA `(.L_x_71) ;  /* 0x0000005400288947 */ /* 0x004fea0003800000 */
.L_x_199:
[----:B------:R-:W-:Y:S01]  /*3b70*/  ULEA UR4, UR5, UR6, 0x3 ;  /* 0x0000000605047291 */ /* 0x000fe2000f8e18ff */
[----:B--2---:R-:W-:Y:S01]  /*3b80*/  PRMT R2, RZ, 0x654, R5 ;  /* 0x00000654ff027816 */ /* 0x004fe20000000005 */
[----:B------:R-:W-:Y:S01]  /*3b90*/  @!P2 IMAD.MOV.U32 R4, RZ, RZ, 0x10 ;  /* 0x00000010ff04a424 */ /* 0x000fe200078e00ff */
[----:B------:R-:W-:Y:S01]  /*3ba0*/  SHF.L.U32 R5, R12, 0x1f, RZ ;  /* 0x0000001f0c057819 */ /* 0x000fe200000006ff */
[----:B------:R-:W-:Y:S01]  /*3bb0*/  UIADD3 UR7, UPT, UPT, UR4, 0x1e0, URZ ;  /* 0x000001e004077890 */ /* 0x000fe2000fffe0ff */
[----:B------:R2:W-:Y:S05]  /*3bc0*/  SYNCS.ARRIVE.TRANS64.RED.A1T0 RZ, [R2+URZ], RZ ;  /* 0x000000ff02ff79a7 */ /* 0x0005ea00081004ff */
[----:B------:R-:W-:Y:S01]  /*3bd0*/  IMAD.U32 R6, RZ, RZ, UR7 ;  /* 0x00000007ff067e24 */ /* 0x000fe2000f8e00ff */
[----:B------:R-:W3:Y:S04]  /*3be0*/  SYNCS.PHASECHK.TRANS64.TRYWAIT P0, [UR4+0x1f0], R5 ;  /* 0x0001f005ff0075a7 */ /* 0x000ee80008001104 */
[----:B------:R-:W-:Y:S01]  /*3bf0*/  PRMT R6, R0, 0x654, R6 ;  /* 0x0000065400067816 */ /* 0x000fe20000000006 */
[----:B--23--:R-:W-:Y:S06]  /*3c00*/  @!P0 BRA `(.L_x_72) ;  /* 0x0000005400148947 */ /* 0x00cfec0003800000 */
.L_x_201:
[----:B------:R-:W-:Y:S01]  /*3c10*/  ULEA UR8, UR5, UR6, 0x4 ;  /* 0x0000000605087291 */ /* 0x000fe2000f8e20ff */
[----:B------:R-:W-:Y:S01]  /*3c20*/  SEL R3, R6, R3, !P2 ;  /* 0x0000000306037207 */ /* 0x000fe20005000000 */
[----:B------:R-:W-:Y:S01]  /*3c30*/  UIADD3 UR9, UPT, UPT, UR4, 0x1e0, URZ ;  /* 0x000001e004097890 */ /* 0x000fe2000fffe0ff */
[----:B--2---:R-:W-:Y:S01]  /*3c40*/  LEA R2, R11, UR6, 0x3 ;  /* 0x000000060b027c11 */ /* 0x004fe2000f8e18ff */
[----:B------:R-:W-:Y:S01]  /*3c50*/  UIADD3 UR8, UPT, UPT, UR8, 0x270, URZ ;  /* 0x0000027008087890 */ /* 0x000fe2000fffe0ff */
[----:B------:R2:W-:Y:S01]  /*3c60*/  @!P2 SYNCS.ARRIVE.TRANS64.RED RZ, [R3+URZ], R4 ;  /* 0x0000000403ffa9a7 */ /* 0x0005e200080004ff */
[----:B------:R-:W-:Y:S01]  /*3c70*/  UIADD3 UR4, UPT, UPT, UR5, 0x1, URZ ;  /* 0x0000000105047890 */ /* 0x000fe2000fffe0ff */
[----:B------:R-:W-:-:S03]  /*3c80*/  VIADD R8, R8, 0x1 ;  /* 0x0000000108087836 */ /* 0x000fc60000000000 */
[----:B------:R-:W-:Y:S02]  /*3c90*/  UISETP.NE.AND UP0, UPT, UR4, 0x2, UPT ;  /* 0x000000020400788c */ /* 0x000fe4000bf05270 */
[----:B------:R-:W-:Y:S01]  /*3ca0*/  ISETP.NE.AND P0, PT, R8, 0x2, PT ;  /* 0x000000020800780c */ /* 0x000fe20003f05270 */
[----:B------:R-:W-:Y:S06]  /*3cb0*/  UGETNEXTWORKID.BROADCAST [UR8], [UR9] ;  /* 0x00000000080073ca */ /* 0x000fec0008000100 */
[----:B------:R-:W-:Y:S02]  /*3cc0*/  USEL UR7, URZ, 0x1, UP0 ;  /* 0x00000001ff077887 */ /* 0x000fe40008000000 */
[----:B------:R-:W-:-:S04]  /*3cd0*/  USEL UR5, UR4, URZ, UP0 ;  /* 0x000000ff04057287 */ /* 0x000fc80008000000 */
[----:B------:R-:W-:Y:S02]  /*3ce0*/  LOP3.LUT R12, R12, UR7, RZ, 0x3c, !PT ;  /* 0x000000070c0c7c12 */ /* 0x000fe4000f8e3cff */
[----:B--2---:R-:W-:-:S04]  /*3cf0*/  SHF.L.U32 R4, R10, 0x1f, RZ ;  /* 0x0000001f0a047819 */ /* 0x004fc800000006ff */
[----:B------:R-:W2:Y:S02]  /*3d00*/  SYNCS.PHASECHK.TRANS64.TRYWAIT P1, [R2+URZ+0x1e0], R4 ;  /* 0x0001e004020075a7 */ /* 0x000ea400080211ff */
[----:B--2---:R-:W-:Y:S05]  /*3d10*/  @!P1 BRA `(.L_x_73) ;  /* 0x0000005000e89947 */ /* 0x004fea0003800000 */
.L_x_202:
[C---:B--2---:R-:W-:Y:S01]  /*3d20*/  LEA R4, R11.reuse, UR6, 0x4 ;  /* 0x000000060b047c11 */ /* 0x044fe2000f8e20ff */
[----:B------:R-:W-:Y:S01]  /*3d30*/  VIADD R2, R2, 0x1f0 ;  /* 0x000001f002027836 */ /* 0x000fe20000000000 */
[----:B------:R-:W-:Y:S01]  /*3d40*/  SEL R8, R8, RZ, P0 ;  /* 0x000000ff08087207 */ /* 0x000fe20000000000 */
[----:B------:R-:W-:-:S03]  /*3d50*/  VIADD R11, R11, 0x1 ;  /* 0x000000010b0b7836 */ /* 0x000fc60000000000 */
[----:B------:R-:W2:Y:S01]  /*3d60*/  LDS.128 R4, [R4+0x270] ;  /* 0x0002700004047984 */ /* 0x000ea20000000c00 */
[----:B------:R-:W-:Y:S02]  /*3d70*/  PRMT R2, RZ, 0x654, R2 ;  /* 0x00000654ff027816 */ /* 0x000fe40000000002 */
[C---:B------:R-:W-:Y:S01]  /*3d80*/  ISETP.NE.AND P1, PT, R11.reuse, 0x2, PT ;  /* 0x000000020b00780c */ /* 0x040fe20003f25270 */
[----:B------:R-:W-:Y:S01]  /*3d90*/  @!PT LDS RZ, [RZ] ;  /* 0x00000000fffff984 */ /* 0x000fe20000000800 */
[----:B------:R-:W-:Y:S01]  /*3da0*/  @!PT LDS RZ, [RZ] ;  /* 0x00000000fffff984 */ /* 0x000fe20000000800 */
[----:B------:R-:W-:Y:S01]  /*3db0*/  @!PT LDS RZ, [RZ] ;  /* 0x00000000fffff984 */ /* 0x000fe20000000800 */
[----:B------:R-:W-:Y:S01]  /*3dc0*/  @!PT LDS RZ, [RZ] ;  /* 0x00000000fffff984 */ /* 0x000fe20000000800 */
[----:B------:R3:W-:Y:S06]  /*3dd0*/  MEMBAR.ALL.CTA ;  /* 0x0000000000007992 */ /* 0x0007ec0000008000 */
[----:B---3--:R-:W3:Y:S01]  /*3de0*/  FENCE.VIEW.ASYNC.S ;  /* 0x00000000000073c6 */ /* 0x008ee20000000000 */
[----:B------:R-:W-:Y:S01]  /*3df0*/  SEL R11, R11, RZ, P1 ;  /* 0x000000ff0b0b7207 */ /* 0x000fe20000800000 */
[----:B---3--:R3:W-:Y:S01]  /*3e00*/  SYNCS.ARRIVE.TRANS64.RED.A1T0 RZ, [R2+URZ], RZ ;  /* 0x000000ff02ff79a7 */ /* 0x0087e200081004ff */
[----:B--2---:R-:W-:-:S02]  /*3e10*/  LOP3.LUT P3, RZ, R6, 0x1, RZ, 0xc0, !PT ;  /* 0x0000000106ff7812 */ /* 0x004fc4000786c0ff */
[----:B------:R-:W-:-:S04]  /*3e20*/  SEL R4, RZ, 0x1, P1 ;  /* 0x00000001ff047807 */ /* 0x000fc80000800000 */
[----:B------:R-:W-:Y:S02]  /*3e30*/  LOP3.LUT R10, R10, R4, RZ, 0x3c, !PT ;  /* 0x000000040a0a7212 */ /* 0x000fe400078e3cff */
[----:B---3--:R-:W-:-:S04]  /*3e40*/  SEL R2, RZ, 0x1, P0 ;  /* 0x00000001ff027807 */ /* 0x008fc80000000000 */
[----:B------:R-:W-:Y:S01]  /*3e50*/  LOP3.LUT R9, R9, R2, RZ, 0x3c, !PT ;  /* 0x0000000209097212 */ /* 0x000fe200078e3cff */
[----:B------:R-:W-:Y:S06]  /*3e60*/  @P3 BRA `(.L_x_74) ;  /* 0xfffffffc002c3947 */ /* 0x000fec000383ffff */
[----:B------:R-:W-:Y:S01]  /*3e70*/  ULEA UR4, UR5, UR6, 0x3 ;  /* 0x0000000605047291 */ /* 0x000fe2000f8e18ff */
[----:B------:R-:W-:-:S08]  /*3e80*/  SHF.L.U32 R2, R12, 0x1f, RZ ;  /* 0x0000001f0c027819 */ /* 0x000fd000000006ff */
[----:B------:R-:W2:Y:S02]  /*3e90*/  SYNCS.PHASECHK.TRANS64 P0, [UR4+0x1f0], R2 ;  /* 0x0001f002ff0075a7 */ /* 0x000ea40008001004 */
[----:B--2---:R-:W-:Y:S05]  /*3ea0*/  @P0 BRA `(.L_x_75) ;  /* 0x0000000000080947 */ /* 0x004fea0003800000 */
[----:B------:R-:W2:Y:S02]  /*3eb0*/  SYNCS.PHASECHK.TRANS64.TRYWAIT P0, [UR4+0x1f0], R2 ;  /* 0x0001f002ff0075a7 */ /* 0x000ea40008001104 */
[----:B--2---:R-:W-:Y:S05]  /*3ec0*/  @!P0 BRA `(.L_x_76) ;  /* 0x0000005000908947 */ /* 0x004fea0003800000 */
.L_x_75:
[----:B------:R-:W-:-:S04]  /*3ed0*/  UIADD3 UR7, UPT, UPT, UR5, 0x1, URZ ;  /* 0x0000000105077890 */ /* 0x000fc8000fffe0ff */
[----:B------:R-:W-:-:S04]  /*3ee0*/  UISETP.NE.AND UP0, UPT, UR7, 0x2, UPT ;  /* 0x000000020700788c */ /* 0x000fc8000bf05270 */
[----:B------:R-:W-:Y:S02]  /*3ef0*/  USEL UR8, URZ, 0x1, UP0 ;  /* 0x00000001ff087887 */ /* 0x000fe40008000000 */
[----:B------:R-:W-:-:S04]  /*3f00*/  USEL UR7, UR7, URZ, UP0 ;  /* 0x000000ff07077287 */ /* 0x000fc80008000000 */
[----:B------:R-:W-:Y:S01]  /*3f10*/  ULEA UR7, UR7, UR6, 0x3 ;  /* 0x0000000607077291 */ /* 0x000fe2000f8e18ff */
[----:B--2---:R-:W-:-:S04]  /*3f20*/  LOP3.LUT R2, R12, UR8, RZ, 0x3c, !PT ;  /* 0x000000080c027c12 */ /* 0x004fc8000f8e3cff */
[----:B------:R-:W-:-:S04]  /*3f30*/  SHF.L.U32 R0, R2, 0x1f, RZ ;  /* 0x0000001f02007819 */ /* 0x000fc800000006ff */
[----:B------:R-:W2:Y:S02]  /*3f40*/  SYNCS.PHASECHK.TRANS64 P0, [UR7+0x1f0], R0 ;  /* 0x0001f000ff0075a7 */ /* 0x000ea40008001007 */
[----:B-12---:R-:W-:Y:S05]  /*3f50*/  @P0 EXIT ;  /* 0x000000000000094d */ /* 0x006fea0003800000 */
[----:B------:R-:W-:Y:S02]  /*3f60*/  SHF.L.U32 R2, R2, 0x1f, RZ ;  /* 0x0000001f02027819 */ /* 0x000fe400000006ff */
[----:B------:R-:W-:-:S07]  /*3f70*/  MOV R0, UR7 ;  /* 0x0000000700007c02 */ /* 0x000fce0008000f00 */
.L_x_77:
[----:B-1----:R1:W2:Y:S02]  /*3f80*/  SYNCS.PHASECHK.TRANS64.TRYWAIT P0, [R0+URZ+0x1f0], R2 ;  /* 0x0001f002000075a7 */ /* 0x0022a400080011ff */
[----:B--2---:R-:W-:Y:S05]  /*3f90*/  @!P0 NANOSLEEP.SYNCS 0x989680 ;  /* 0x009896800000895d */ /* 0x004fea0003900000 */
[----:B------:R-:W2:Y:S02]  /*3fa0*/  @!P0 SYNCS.PHASECHK.TRANS64 P0, [R0+URZ+0x1f0], R2 ;  /* 0x0001f002000085a7 */ /* 0x000ea400080010ff */
[----:B--2---:R-:W-:Y:S05]  /*3fb0*/  @P0 EXIT ;  /* 0x000000000000094d */ /* 0x004fea0003800000 */
[----:B------:R-:W-:Y:S05]  /*3fc0*/  BRA `(.L_x_77) ;  /* 0xfffffffc00ec7947 */ /* 0x000fea000383ffff */
.L_x_70:
[----:B------:R-:W-:Y:S05]  /*3fd0*/  BRA.U UP4, `(.L_x_78) ;  /* 0x0000000d049c7547 */ /* 0x000fea000b800000 */
[----:B------:R-:W-:Y:S01]  /*3fe0*/  UMOV UR4, 0x40 ;  /* 0x0000004000047882 */ /* 0x000fe20000000000 */
[----:B------:R-:W-:Y:S01]  /*3ff0*/  NOP ;  /* 0x0000000000007918 */ /* 0x000fe20000000000 */
[----:B------:R-:W-:Y:S01]  /*4000*/  ULEA UR5, UR54, UR4, 0x18 ;  /* 0x0000000436057291 */ /* 0x000fe2000f8ec0ff */
[----:B------:R-:W-:Y:S02]  /*4010*/  UMOV UR6, 0x400 ;  /* 0x0000040000067882 */ /* 0x000fe40000000000 */
[----:B------:R-:W-:-:S06]  /*4020*/  ULEA UR6, UR54, UR6, 0x18 ;  /* 0x0000000636067291 */ /* 0x000fcc000f8ec0ff */
[----:B------:R-:W2:Y:S02]  /*4030*/  LDS.U8 R0, [UR5+0x1c] ;  /* 0x00001c05ff007984 */ /* 0x000ea40008000000 */
[----:B--2---:R-:W-:-:S13]  /*4040*/  ISETP.NE.AND P0, PT, R0, RZ, PT ;  /* 0x000000ff0000720c */ /* 0x004fda0003f05270 */
[----:B------:R-:W-:Y:S05]  /*4050*/  @P0 BRA `(.L_x_79) ;  /* 0x0000000000580947 */ /* 0x000fea0003800000 */
[----:B------:R-:W-:-:S13]  /*4060*/  ELECT P0, URZ, PT ;  /* 0x0000000000ff782f */ /* 0x000fda0003800000 */
[----:B------:R-:W-:Y:S05]  /*4070*/  @!P0 BRA `(.L_x_80) ;  /* 0x0000000000608947 */ /* 0x000fea0003800000 */
[----:B------:R-:W-:Y:S01]  /*4080*/  UMOV UR4, 0x10 ;  /* 0x0000001000047882 */ /* 0x000fe20000000000 */
[----:B------:R-:W-:Y:S01]  /*4090*/  HFMA2 R0, -RZ, RZ, 0, 5.9604644775390625e-08 ;  /* 0x00000001ff007431 */ /* 0x000fe200000001ff */
[----:B------:R-:W-:-:S03]  /*40a0*/  MOV R3, 0xffff ;  /* 0x0000ffff00037802 */ /* 0x000fc60000000f00 */
[----:B------:R-:W-:Y:S04]  /*40b0*/  DEPBAR.LE SB2, 0x36 ;  /* 0x0000ad800000791a */ /* 0x000fe80000000000 */
[----:B------:R-:W2:Y:S02]  /*40c0*/  UTCATOMSWS.FIND_AND_SET.ALIGN UP0, UR4, UR4 ;  /* 0x00000004000475e3 */ /* 0x000ea40008000800 */
[----:B--2---:R-:W-:Y:S01]  /*40d0*/  MOV R4, UR4 ;  /* 0x0000000400047c02 */ /* 0x004fe20008000f00 */
[----:B------:R-:W-:Y:S06]  /*40e0*/  BRA.U UP0, `(.L_x_81) ;  /* 0x0000000100187547 */ /* 0x000fec000b800000 */
.L_x_82:
[----:B------:R-:W-:Y:S05]  /*40f0*/  NANOSLEEP 0x64 ;  /* 0x000000640000795d */ /* 0x000fea0003800000 */
[----:B------:R-:W-:-:S05]  /*4100*/  UMOV UR4, 0x10 ;  /* 0x0000001000047882 */ /* 0x000fca0000000000 */
[----:B------:R-:W-:Y:S04]  /*4110*/  DEPBAR.LE SB2, 0x36 ;  /* 0x0000ad800000791a */ /* 0x000fe80000000000 */
[----:B------:R-:W2:Y:S02]  /*4120*/  UTCATOMSWS.FIND_AND_SET.ALIGN UP0, UR4, UR4 ;  /* 0x00000004000475e3 */ /* 0x000ea40008000800 */
[----:B--2---:R-:W-:Y:S01]  /*4130*/  MOV R4, UR4 ;  /* 0x0000000400047c02 */ /* 0x004fe20008000f00 */
[----:B------:R-:W-:Y:S05]  /*4140*/  BRA.U !UP0, `(.L_x_82) ;  /* 0xfffffffd08e87547 */ /* 0x000fea000b83ffff */
.L_x_81:
[-C--:B------:R-:W-:Y:S02]  /*4150*/  SHF.L.U32 R3, R3, R4.reuse, RZ ;  /* 0x0000000403037219 */ /* 0x080fe400000006ff */
[----:B------:R-:W-:Y:S01]  /*4160*/  SHF.L.U32 R0, R0, R4, RZ ;  /* 0x0000000400007219 */ /* 0x000fe200000006ff */
[----:B------:R-:W-:Y:S02]  /*4170*/  IMAD.SHL.U32 R4, R4, 0x20, RZ ;  /* 0x0000002004047824 */ /* 0x000fe400078e00ff */
[----:B------:R2:W-:Y:S04]  /*4180*/  ATOMS.OR RZ, [UR5+0x14], R3 ;  /* 0x00001403ffff798c */ /* 0x0005e8000b000005 */
[----:B------:R2:W-:Y:S04]  /*4190*/  ATOMS.OR RZ, [UR5+0x18], R0 ;  /* 0x00001800ffff798c */ /* 0x0005e8000b000005 */
[----:B------:R2:W-:Y:S01]  /*41a0*/  STS [UR6+0x290], R4 ;  /* 0x00029004ff007988 */ /* 0x0005e20008000806 */
[----:B------:R-:W-:Y:S05]  /*41b0*/  BRA `(.L_x_80) ;  /* 0x0000000000107947 */ /* 0x000fea0003800000 */
.L_x_79:
[----:B------:R-:W-:Y:S02]  /*41c0*/  MOV R0, 0xffffffff ;  /* 0xffffffff00007802 */ /* 0x000fe40000000f00 */
[----:B------:R-:W-:-:S03]  /*41d0*/  MOV R4, 0x4200 ;  /* 0x0000420000047802 */ /* 0x000fc60000000f00 */
[----:B------:R2:W-:Y:S04]  /*41e0*/  STS [UR6+0x290], R0 ;  /* 0x00029000ff007988 */ /* 0x0005e80008000806 */
[----:B-12--5:R-:W-:Y:S05]  /*41f0*/  CALL.REL.NOINC `($__internal_1_$__cuda_sm10x_tcgen05_guardrail_trap_phase_invalid_during_alloc) ;  /* 0x0000005400687944 */ /* 0x026fea0003c00000 */
.L_x_80:
[----:B------:R-:W-:Y:S05]  /*4200*/  WARPSYNC.ALL ;  /* 0x0000000000007948 */ /* 0x000fea0003800000 */
[----:B------:R-:W3:Y:S01]  /*4210*/  S2UR UR4, SR_CgaCtaId ;  /* 0x00000000000479c3 */ /* 0x000ee20000008800 */
[----:B------:R-:W-:Y:S01]  /*4220*/  UMOV UR17, 0x400 ;  /* 0x0000040000117882 */ /* 0x000fe20000000000 */
[----:B------:R-:W-:-:S06]  /*4230*/  NOP ;  /* 0x0000000000007918 */ /* 0x000fcc0000000000 */
[----:B------:R-:W-:Y:S06]  /*4240*/  BAR.ARV 0x6, 0xa0 ;  /* 0x0182800000007b1d */ /* 0x000fec0000002000 */
[----:B------:R-:W4:Y:S01]  /*4250*/  LDCU UR5, c[0x0][0x38c] ;  /* 0x00007180ff0577ac */ /* 0x000f220008000800 */
[----:B------:R-:W-:Y:S01]  /*4260*/  LOP3.LUT R2, R2, 0xffff, RZ, 0xc0, !PT ;  /* 0x0000ffff02027812 */ /* 0x000fe200078ec0ff */
[----:B------:R-:W-:Y:S01]  /*4270*/  IMAD.MOV.U32 R11, RZ, RZ, 0x1 ;  /* 0x00000001ff0b7424 */ /* 0x000fe200078e00ff */
[----:B------:R-:W-:Y:S01]  /*4280*/  CS2R R8, SRZ ;  /* 0x0000000000087805 */ /* 0x000fe2000001ff00 */
[----:B------:R-:W1:Y:S01]  /*4290*/  LDCU UR8, c[0x0][0x38c] ;  /* 0x00007180ff0877ac */ /* 0x000e620008000800 */
[----:B------:R-:W-:Y:S01]  /*42a0*/  R2UR UR19, R2 ;  /* 0x00000000021372ca */ /* 0x000fe200000e0000 */
[----:B------:R-:W-:Y:S01]  /*42b0*/  IMAD.MOV.U32 R10, RZ, RZ, RZ ;  /* 0x000000ffff0a7224 */ /* 0x000fe200078e00ff */
[----:B------:R-:W-:Y:S01]  /*42c0*/  UMOV UR22, URZ ;  /* 0x000000ff00167c82 */ /* 0x000fe20008000000 */
[----:B------:R-:W-:Y:S01]  /*42d0*/  UMOV UR14, URZ ;  /* 0x000000ff000e7c82 */ /* 0x000fe20008000000 */
[----:B---3--:R-:W-:Y:S01]  /*42e0*/  ULEA UR17, UR4, UR17, 0x18 ;  /* 0x0000001104117291 */ /* 0x008fe2000f8ec0ff */
[----:B------:R-:W-:Y:S01]  /*42f0*/  UMOV UR26, 0x0 ;  /* 0x00000000001a7882 */ /* 0x000fe20000000000 */
[----:B------:R-:W-:-:S02]  /*4300*/  UMOV UR27, 0x4100490 ;  /* 0x04100490001b7882 */ /* 0x000fc40000000000 */
[----:B------:R-:W-:Y:S02]  /*4310*/  UIADD3 UR6, UPT, UPT, UR17, 0x3600, URZ ;  /* 0x0000360011067890 */ /* 0x000fe4000fffe0ff */
[----:B------:R-:W-:Y:S02]  /*4320*/  UIADD3 UR7, UPT, UPT, UR17, 0x1d600, URZ ;  /* 0x0001d60011077890 */ /* 0x000fe4000fffe0ff */
[----:B----4-:R-:W-:Y:S01]  /*4330*/  UIADD3 UR5, UPT, UPT, UR5, 0x1f, URZ ;  /* 0x0000001f05057890 */ /* 0x010fe2000fffe0ff */
[----:B--2---:R-:W2:Y:S01]  /*4340*/  LDS R0, [UR17+0x290] ;  /* 0x00029011ff007984 */ /* 0x004ea20008000800 */
[----:B------:R-:W-:Y:S02]  /*4350*/  USHF.R.U32.HI UR6, URZ, 0x4, UR6 ;  /* 0x00000004ff067899 */ /* 0x000fe40008011606 */
[----:B------:R-:W-:Y:S02]  /*4360*/  USHF.R.S32.HI UR4, URZ, 0x1f, UR5 ;  /* 0x0000001fff047899 */ /* 0x000fe40008011405 */
[----:B------:R-:W-:-:S02]  /*4370*/  ULOP3.LUT UR6, UR6, 0x3fff, URZ, 0xc0, !UPT ;  /* 0x00003fff06067892 */ /* 0x000fc4000f8ec0ff */
[----:B------:R-:W-:Y:S02]  /*4380*/  ULEA.HI UR4, UR4, UR5, URZ, 0x5 ;  /* 0x0000000504047291 */ /* 0x000fe4000f8f28ff */
[----:B------:R-:W-:Y:S02]  /*4390*/  USHF.R.U32.HI UR5, URZ, 0x4, UR7 ;  /* 0x00000004ff057899 */ /* 0x000fe40008011607 */
[----:B------:R-:W-:Y:S02]  /*43a0*/  USHF.R.S32.HI UR28, URZ, 0x5, UR4 ;  /* 0x00000005ff1c7899 */ /* 0x000fe40008011404 */
[----:B------:R-:W-:Y:S02]  /*43b0*/  ULOP3.LUT UR5, UR5, 0x3fff, URZ, 0xc0, !UPT ;  /* 0x00003fff05057892 */ /* 0x000fe4000f8ec0ff */
[----:B------:R-:W-:Y:S02]  /*43c0*/  UISETP.LT.AND UP0, UPT, UR28, 0x1, UPT ;  /* 0x000000011c00788c */ /* 0x000fe4000bf01270 */
[----:B------:R-:W-:-:S02]  /*43d0*/  ULOP3.LUT UR20, UR6, 0x10000, URZ, 0xfc, !UPT ;  /* 0x0001000006147892 */ /* 0x000fc4000f8efcff */
[----:B------:R-:W-:Y:S02]  /*43e0*/  USEL UR29, UR28, 0x1, !UP0 ;  /* 0x000000011c1d7887 */ /* 0x000fe4000c000000 */
[----:B------:R-:W-:Y:S02]  /*43f0*/  ULOP3.LUT UR21, UR5, 0x10000, URZ, 0xfc, !UPT ;  /* 0x0001000005157892 */ /* 0x000fe4000f8efcff */
[----:B------:R-:W-:Y:S02]  /*4400*/  UIADD3 UR29, UPT, UPT, -UR29, URZ, URZ ;  /* 0x000000ff1d1d7290 */ /* 0x000fe4000fffe1ff */
[----:B-1----:R-:W-:Y:S01]  /*4410*/  UISETP.GE.AND UP4, UPT, UR8, 0x1, UPT ;  /* 0x000000010800788c */ /* 0x002fe2000bf86270 */
[----:B------:R-:W-:Y:S01]  /*4420*/  UMOV UR24, 0x0 ;  /* 0x0000000000187882 */ /* 0x000fe20000000000 */
[----:B------:R-:W-:Y:S01]  /*4430*/  UMOV UR25, 0x4100490 ;  /* 0x0410049000197882 */ /* 0x000fe20000000000 */
[----:B--2---:R-:W-:-:S15]  /*4440*/  R2UR UR30, R0 ;  /* 0x00000000001e72ca */ /* 0x004fde00000e0000 */
.L_x_89:
[----:B------:R-:W-:Y:S02]  /*4450*/  LEA R0, R10, UR17, 0x3 ;  /* 0x000000110a007c11 */ /* 0x000fe4000f8e18ff */
[----:B------:R-:W-:Y:S02]  /*4460*/  SHF.L.U32 R2, R9, 0x1f, RZ ;  /* 0x0000001f09027819 */ /* 0x000fe400000006ff */
[----:B------:R-:W-:Y:S01]  /*4470*/  PLOP3.LUT P0, PT, PT, PT, UP4, 0x80, 0x8 ;  /* 0x000000000008781c */ /* 0x000fe20003f0f048 */
[----:B------:R-:W-:Y:S01]  /*4480*/  VIADD R3, R0, 0x1f0 ;  /* 0x000001f000037836 */ /* 0x000fe20000000000 */
[----:B-1----:R-:W1:Y:S02]  /*4490*/  SYNCS.PHASECHK.TRANS64.TRYWAIT P1, [R0+URZ+0x1e0], R2 ;  /* 0x0001e002000075a7 */ /* 0x002e6400080211ff */
[----:B-1-3--:R-:W-:Y:S09]  /*44a0*/  @!P1 BRA `(.L_x_83) ;  /* 0x0000004c00309947 */ /* 0x00aff20003800000 */
.L_x_204:
[----:B------:R-:W-:Y:S01]  /*44b0*/  LEA R4, R10, UR17, 0x4 ;  /* 0x000000110a047c11 */ /* 0x000fe2000f8e20ff */
[----:B------:R-:W-:Y:S01]  /*44c0*/  @UP4 ULEA UR4, UR14, UR17, 0x3 ;  /* 0x000000110e044291 */ /* 0x000fe2000f8e18ff */
[----:B------:R-:W-:Y:S01]  /*44d0*/  PLOP3.LUT P2, PT, PT, PT, PT, 0x80, 0x8 ;  /* 0x000000000008781c */ /* 0x000fe20003f4f070 */
[----:B------:R-:W-:Y:S01]  /*44e0*/  ULEA UR23, UR22, UR17, 0x3 ;  /* 0x0000001116177291 */ /* 0x000fe2000f8e18ff */
[----:B------:R-:W-:Y:S02]  /*44f0*/  PRMT R3, RZ, 0x654, R3 ;  /* 0x00000654ff037816 */ /* 0x000fe40000000003 */
[----:B------:R-:W2:Y:S01]  /*4500*/  LDS.128 R4, [R4+0x270] ;  /* 0x0002700004047984 */ /* 0x000ea20000000c00 */
[----:B-1----:R-:W-:Y:S02]  /*4510*/  @P0 SHF.L.U32 R2, R8, 0x1f, RZ ;  /* 0x0000001f08020819 */ /* 0x002fe400000006ff */
[----:B------:R-:W-:Y:S01]  /*4520*/  SHF.L.U32 R0, R11, 0x1f, RZ ;  /* 0x0000001f0b007819 */ /* 0x000fe200000006ff */
[----:B------:R-:W-:Y:S01]  /*4530*/  @!PT LDS RZ, [RZ] ;  /* 0x00000000fffff984 */ /* 0x000fe20000000800 */
[----:B------:R-:W-:Y:S01]  /*4540*/  @!PT LDS RZ, [RZ] ;  /* 0x00000000fffff984 */ /* 0x000fe20000000800 */
[----:B------:R-:W-:Y:S01]  /*4550*/  @!PT LDS RZ, [RZ] ;  /* 0x00000000fffff984 */ /* 0x000fe20000000800 */
[----:B------:R-:W-:Y:S01]  /*4560*/  @!PT LDS RZ, [RZ] ;  /* 0x00000000fffff984 */ /* 0x000fe20000000800 */
[----:B------:R1:W-:Y:S06]  /*4570*/  MEMBAR.ALL.CTA ;  /* 0x0000000000007992 */ /* 0x0003ec0000008000 */
[----:B-1----:R-:W1:Y:S02]  /*4580*/  FENCE.VIEW.ASYNC.S ;  /* 0x00000000000073c6 */ /* 0x002e640000000000 */
[----:B-1----:R1:W-:Y:S01]  /*4590*/  SYNCS.ARRIVE.TRANS64.RED.A1T0 RZ, [R3+URZ], RZ ;  /* 0x000000ff03ff79a7 */ /* 0x0023e200081004ff */
[----:B------:R1:W3:Y:S01]  /*45a0*/  @P0 SYNCS.PHASECHK.TRANS64.TRYWAIT P2, [UR4], R2 ;  /* 0x00000002ff0005a7 */ /* 0x0002e20008041104 */
[----:B------:R-:W-:Y:S01]  /*45b0*/  ULEA.HI UR4, UR22, UR22, URZ, 0x1 ;  /* 0x0000001616047291 */ /* 0x000fe2000f8f08ff */
[----:B--2---:R-:W-:-:S03]  /*45c0*/  LOP3.LUT P1, RZ, R6, 0x1, RZ, 0xc0, !PT ;  /* 0x0000000106ff7812 */ /* 0x004fc6000782c0ff */
[----:B------:R-:W-:Y:S02]  /*45d0*/  USHF.L.U32 UR18, UR4, 0x5, URZ ;  /* 0x0000000504127899 */ /* 0x000fe400080006ff */
[----:B------:R-:W-:Y:S02]  /*45e0*/  ULOP3.LUT UR4, UR4, 0xffe, URZ, 0xc0, !UPT ;  /* 0x00000ffe04047892 */ /* 0x000fe4000f8ec0ff */
[----:B------:R-:W-:Y:S02]  /*45f0*/  ULOP3.LUT UR18, UR18, 0xffffffc0, URZ, 0xc0, !UPT ;  /* 0xffffffc012127892 */ /* 0x000fe4000f8ec0ff */
[----:B------:R-:W-:Y:S02]  /*4600*/  UIADD3 UR4, UPT, UPT, -UR4, UR22, URZ ;  /* 0x0000001604047290 */ /* 0x000fe4000fffe1ff */
[----:B------:R-:W-:Y:S01]  /*4610*/  UIADD3 UR18, UPT, UPT, UR30, UR18, URZ ;  /* 0x000000121e127290 */ /* 0x000fe2000fffe0ff */
[----:B------:R-:W2:Y:S03]  /*4620*/  SYNCS.PHASECHK.TRANS64.TRYWAIT P0, [UR23+0x220], R0 ;  /* 0x00022000ff0075a7 */ /* 0x000ea60008001117 */
[----:B------:R-:W-:Y:S01]  /*4630*/  ULEA UR18, UR4, UR18, 0x14 ;  /* 0x0000001204127291 */ /* 0x000fe2000f8ea0ff */
[----:B-123--:R-:W-:Y:S11]  /*4640*/  @!P0 BRA `(.L_x_84) ;  /* 0x0000004800dc8947 */ /* 0x00eff60003800000 */
.L_x_206:
[----:B------:R-:W-:Y:S01]  /*4650*/  IADD3 R10, PT, PT, R10, 0x1, RZ ;  /* 0x000000010a0a7810 */ /* 0x000fe20007ffe0ff */
[----:B------:R-:W-:Y:S06]  /*4660*/  BRA.U !UP4, `(.L_x_85) ;  /* 0x000000010c987547 */ /* 0x000fec000b800000 */
[----:B------:R-:W-:Y:S01]  /*4670*/  UPLOP3.LUT UP2, UPT, UPT, UPT, UPT, 0x40, 0x4 ;  /* 0x000000000004789c */ /* 0x000fe20003f4e870 */
[----:B------:R-:W-:Y:S01]  /*4680*/  UMOV UR16, UR29 ;  /* 0x0000001d00107c82 */ /* 0x000fe20008000000 */
[----:B------:R-:W-:Y:S01]  /*4690*/  UMOV UR15, UR28 ;  /* 0x0000001c000f7c82 */ /* 0x000fe20008000000 */
[----:B------:R-:W-:-:S08]  /*46a0*/  UMOV UR6, UR14 ;  /* 0x0000000e00067c82 */ /* 0x000fd00008000000 */
.L_x_88:
[----:B------:R-:W-:Y:S02]  /*46b0*/  UIADD3 UR16, UPT, UPT, UR16, 0x1, URZ ;  /* 0x0000000110107890 */ /* 0x000fe4000fffe0ff */
[----:B--2---:R-:W-:Y:S02]  /*46c0*/  ULEA UR5, UR6, UR17, 0x3 ;  /* 0x0000001106057291 */ /* 0x004fe4000f8e18ff */
[----:B------:R-:W-:Y:S01]  /*46d0*/  UISETP.NE.AND UP3, UPT, UR16, URZ, UPT ;  /* 0x000000ff1000728c */ /* 0x000fe2000bf65270 */
[----:B---3--:R-:W-:Y:S10]  /*46e0*/  @P2 BRA `(.L_x_86) ;  /* 0x00000000000c2947 */ /* 0x008ff40003800000 */
[----:B-1----:R-:W-:Y:S04]  /*46f0*/  SHF.L.U32 R2, R8, 0x1f, RZ ;  /* 0x0000001f08027819 */ /* 0x002fe800000006ff */
[----:B------:R-:W1:Y:S02]  /*4700*/  SYNCS.PHASECHK.TRANS64.TRYWAIT P0, [UR5], R2 ;  /* 0x00000002ff0075a7 */ /* 0x000e640008001105 */
[----:B-1----:R-:W-:Y:S05]  /*4710*/  @!P0 BRA `(.L_x_87) ;  /* 0x0000004800c08947 */ /* 0x002fea0003800000 */
.L_x_86:
[----:B------:R-:W-:Y:S01]  /*4720*/  UISETP.NE.AND UP0, UPT, UR15, 0x1, UPT ;  /* 0x000000010f00788c */ /* 0x000fe2000bf05270 */
[----:B------:R-:W-:Y:S01]  /*4730*/  PLOP3.LUT P2, PT, PT, PT, PT, 0x80, 0x8 ;  /* 0x000000000008781c */ /* 0x000fe20003f4f070 */
[----:B------:R-:W-:Y:S02]  /*4740*/  UIADD3 UR4, UPT, UPT, UR6, 0x1, URZ ;  /* 0x0000000106047890 */ /* 0x000fe4000fffe0ff */
[----:B------:R-:W-:Y:S02]  /*4750*/  ULEA UR12, UR6, UR21, 0x8 ;  /* 0x00000015060c7291 */ /* 0x000fe4000f8e40ff */
[----:B------:R-:W-:Y:S01]  /*4760*/  UISETP.NE.AND UP1, UPT, UR4, 0x1a, UPT ;  /* 0x0000001a0400788c */ /* 0x000fe2000bf25270 */
[----:B------:R-:W-:Y:S01]  /*4770*/  PLOP3.LUT P0, PT, PT, PT, UP0, 0x80, 0x8 ;  /* 0x000000000008781c */ /* 0x000fe20003f0f008 */
[----:B------:R-:W-:Y:S02]  /*4780*/  UIADD3 UR10, UPT, UPT, UR12, 0x2, URZ ;  /* 0x000000020c0a7890 */ /* 0x000fe4000fffe0ff */
[----:B------:R-:W-:Y:S02]  /*4790*/  USEL UR7, URZ, 0x1, UP1 ;  /* 0x00000001ff077887 */ /* 0x000fe40008800000 */
[----:B------:R-:W-:Y:S02]  /*47a0*/  USEL UR14, UR4, URZ, UP1 ;  /* 0x000000ff040e7287 */ /* 0x000fe40008800000 */
[----:B------:R-:W-:Y:S02]  /*47b0*/  UIADD3 UR15, UPT, UPT, UR15, -0x1, URZ ;  /* 0xffffffff0f0f7890 */ /* 0x000fe4000fffe0ff */
[----:B------:R-:W-:Y:S01]  /*47c0*/  @UP0 ULEA UR4, UR14, UR17, 0x3 ;  /* 0x000000110e040291 */ /* 0x000fe2000f8e18ff */
[----:B------:R-:W-:Y:S01]  /*47d0*/  LOP3.LUT R8, R8, UR7, RZ, 0x3c, !PT ;  /* 0x0000000708087c12 */ /* 0x000fe2000f8e3cff */
[----:B------:R-:W-:Y:S01]  /*47e0*/  UIADD3 UR7, UPT, UPT, UR5, 0xd0, URZ ;  /* 0x000000d005077890 */ /* 0x000fe2000fffe0ff */
[----:B------:R-:W-:Y:S02]  /*47f0*/  UMOV UR13, 0x80004020 ;  /* 0x80004020000d7882 */ /* 0x000fe40000000000 */
[----:B-1----:R-:W-:Y:S01]  /*4800*/  @P0 SHF.L.U32 R0, R8, 0x1f, RZ ;  /* 0x0000001f08000819 */ /* 0x002fe200000006ff */
[----:B------:R-:W-:Y:S01]  /*4810*/  UMOV UR5, 0x80004020 ;  /* 0x8000402000057882 */ /* 0x000fe20000000000 */
[----:B------:R-:W-:Y:S01]  /*4820*/  UMOV UR11, 0x80004020 ;  /* 0x80004020000b7882 */ /* 0x000fe20000000000 */
[----:B------:R-:W-:Y:S01]  /*4830*/  UMOV UR9, 0x80004020 ;  /* 0x8000402000097882 */ /* 0x000fe20000000000 */
[----:B------:R2:W3:Y:S01]  /*4840*/  @P0 SYNCS.PHASECHK.TRANS64.TRYWAIT P2, [UR4], R0 ;  /* 0x00000000ff0005a7 */ /* 0x0004e20008041104 */
[----:B------:R-:W-:Y:S03]  /*4850*/  ULEA UR4, UR6, UR20, 0x8 ;  /* 0x0000001406047291 */ /* 0x000fe6000f8e40ff */
[----:B------:R-:W-:Y:S01]  /*4860*/  UMOV UR6, UR14 ;  /* 0x0000000e00067c82 */ /* 0x000fe20008000000 */
[----:B------:R-:W-:Y:S05]  /*4870*/  UIADD3 UR8, UPT, UPT, UR4, 0x2, URZ ;  /* 0x0000000204087890 */ /* 0x000fea000fffe0ff */
[----:B------:R2:W-:Y:S01]  /*4880*/  UTCHMMA gdesc[UR4], gdesc[UR12], tmem[UR18], tmem[UR26], idesc[UR27], UP2 ;  /* 0x00ff1a0c040075ea */ /* 0x0005e20009000012 */
[----:B------:R-:W-:Y:S03]  /*4890*/  UPLOP3.LUT UP2, UPT, UPT, UPT, UPT, 0x80, 0x8 ;  /* 0x000000000008789c */ /* 0x000fe60003f4f070 */
[----:B------:R2:W-:Y:S01]  /*48a0*/  UTCHMMA gdesc[UR8], gdesc[UR10], tmem[UR18], tmem[UR24], idesc[UR25], UPT ;  /* 0x00ff180a080075ea */ /* 0x0005e2000b800012 */
[----:B------:R2:W-:Y:S01]  /*48b0*/  UTCBAR.MULTICAST [UR7], URZ, UR19 ;  /* 0x000000ff070073e9 */ /* 0x0005e20008000813 */
[----:B------:R-:W-:Y:S06]  /*48c0*/  BRA.U UP3, `(.L_x_88) ;  /* 0xfffffffd03787547 */ /* 0x000fec000b83ffff */
.L_x_85:
[----:B--2---:R-:W-:Y:S01]  /*48d0*/  UIADD3 UR4, UPT, UPT, UR22, 0x1, URZ ;  /* 0x0000000116047890 */ /* 0x004fe2000fffe0ff */
[C---:B------:R-:W-:Y:S01]  /*48e0*/  ISETP.NE.AND P0, PT, R10.reuse, 0x2, PT ;  /* 0x000000020a00780c */ /* 0x040fe20003f05270 */
[----:B------:R-:W-:Y:S02]  /*48f0*/  UIADD3 UR5, UPT, UPT, UR23, 0x200, URZ ;  /* 0x0000020017057890 */ /* 0x000fe4000fffe0ff */
[----:B------:R-:W-:Y:S01]  /*4900*/  UISETP.NE.AND UP0, UPT, UR4, 0x4, UPT ;  /* 0x000000040400788c */ /* 0x000fe2000bf05270 */
[----:B-1----:R-:W-:Y:S02]  /*4910*/  SEL R0, RZ, 0x1, P0 ;  /* 0x00000001ff007807 */ /* 0x002fe40000000000 */
[----:B------:R-:W-:Y:S01]  /*4920*/  SEL R10, R10, RZ, P0 ;  /* 0x000000ff0a0a7207 */ /* 0x000fe20000000000 */
[----:B------:R-:W-:Y:S01]  /*4930*/  USEL UR6, URZ, 0x1, UP0 ;  /* 0x00000001ff067887 */ /* 0x000fe20008000000 */
[----:B------:R-:W-:Y:S01]  /*4940*/  LOP3.LUT R9, R9, R0, RZ, 0x3c, !PT ;  /* 0x0000000009097212 */ /* 0x000fe200078e3cff */
[----:B------:R-:W-:Y:S01]  /*4950*/  USEL UR22, UR4, URZ, UP0 ;  /* 0x000000ff04167287 */ /* 0x000fe20008000000 */
[----:B------:R1:W-:Y:S03]  /*4960*/  UTCBAR [UR5], URZ ;  /* 0x000000ff050073e9 */ /* 0x0003e600080000ff */
[----:B------:R-:W-:Y:S01]  /*4970*/  LOP3.LUT R11, R11, UR6, RZ, 0x3c, !PT ;  /* 0x000000060b0b7c12 */ /* 0x000fe2000f8e3cff */
[----:B------:R-:W-:Y:S07]  /*4980*/  @P1 BRA `(.L_x_89) ;  /* 0xfffffff800b01947 */ /* 0x000fee000383ffff */
[----:B------:R-:W2:Y:S01]  /*4990*/  S2UR UR8, SR_CgaCtaId ;  /* 0x00000000000879c3 */ /* 0x000ea20000008800 */
[----:B------:R-:W-:Y:S01]  /*49a0*/  ELECT P0, URZ, PT ;  /* 0x0000000000ff782f */ /* 0x000fe20003800000 */
[----:B------:R-:W-:Y:S01]  /*49b0*/  IMAD.MOV.U32 R0, RZ, RZ, 0x1 ;  /* 0x00000001ff007424 */ /* 0x000fe200078e00ff */
[----:B------:R-:W-:Y:S01]  /*49c0*/  UIADD3 UR17, UPT, UPT, UR17, 0x220, URZ ;  /* 0x0000022011117890 */ /* 0x000fe2000fffe0ff */
[----:B------:R-:W-:Y:S01]  /*49d0*/  SHF.L.U32 R2, R11, 0x1f, RZ ;  /* 0x0000001f0b027819 */ /* 0x000fe200000006ff */
[----:B------:R-:W-:-:S03]  /*49e0*/  UMOV UR4, 0x40 ;  /* 0x0000004000047882 */ /* 0x000fc60000000000 */
[----:B------:R-:W-:Y:S01]  /*49f0*/  UVIRTCOUNT.DEALLOC.SMPOOL 0x80 ;  /* 0x000000800000784c */ /* 0x000fe20000000000 */
[----:B--2---:R-:W-:Y:S02]  /*4a00*/  ULEA UR8, UR8, UR4, 0x18 ;  /* 0x0000000408087291 */ /* 0x004fe4000f8ec0ff */
[----:B------:R-:W-:-:S07]  /*4a10*/  ULEA UR4, UR22, UR17, 0x3 ;  /* 0x0000001116047291 */ /* 0x000fce000f8e18ff */
[----:B------:R2:W-:Y:S02]  /*4a20*/  @P0 STS.U8 [UR8+0x1c], R0 ;  /* 0x00001c00ff000988 */ /* 0x0005e40008000008 */
[----:B------:R-:W4:Y:S02]  /*4a30*/  SYNCS.PHASECHK.TRANS64.TRYWAIT P0, [UR4], R2 ;  /* 0x00000002ff0075a7 */ /* 0x000f240008001104 */
[----:B--2-4-:R-:W-:Y:S05]  /*4a40*/  @!P0 BRA `(.L_x_90) ;  /* 0x00000048000c8947 */ /* 0x014fea0003800000 */
.L_x_209:
[----:B------:R-:W-:-:S04]  /*4a50*/  UIADD3 UR4, UPT, UPT, UR22, 0x1, URZ ;  /* 0x0000000116047890 */ /* 0x000fc8000fffe0ff */
[----:B------:R-:W-:-:S04]  /*4a60*/  UISETP.NE.AND UP0, UPT, UR4, 0x4, UPT ;  /* 0x000000040400788c */ /* 0x000fc8000bf05270 */
[----:B------:R-:W-:Y:S02]  /*4a70*/  USEL UR6, URZ, 0x1, UP0 ;  /* 0x00000001ff067887 */ /* 0x000fe40008000000 */
[----:B------:R-:W-:-:S04]  /*4a80*/  USEL UR4, UR4, URZ, UP0 ;  /* 0x000000ff04047287 */ /* 0x000fc80008000000 */
[----:B-1----:R-:W-:Y:S01]  /*4a90*/  ULEA UR5, UR4, UR17, 0x3 ;  /* 0x0000001104057291 */ /* 0x002fe2000f8e18ff */
[----:B--2---:R-:W-:-:S04]  /*4aa0*/  LOP3.LUT R2, R11, UR6, RZ, 0x3c, !PT ;  /* 0x000000060b027c12 */ /* 0x004fc8000f8e3cff */
[----:B------:R-:W-:-:S04]  /*4ab0*/  SHF.L.U32 R3, R2, 0x1f, RZ ;  /* 0x0000001f02037819 */ /* 0x000fc800000006ff */
[----:B------:R-:W1:Y:S02]  /*4ac0*/  SYNCS.PHASECHK.TRANS64.TRYWAIT P0, [UR5], R3 ;  /* 0x00000003ff0075a7 */ /* 0x000e640008001105 */
[----:B-1----:R-:W-:Y:S05]  /*4ad0*/  @!P0 BRA `(.L_x_91) ;  /* 0x0000004800008947 */ /* 0x002fea0003800000 */
.L_x_211:
        /* <DEDUP_REMOVED lines=9> */
.L_x_213:
[----:B------:R-:W-:-:S04]  /*4b70*/  UIADD3 UR4, UPT, UPT, UR4, 0x1, URZ ;  /* 0x0000000104047890 */ /* 0x000fc8000fffe0ff */
[----:B------:R-:W-:-:S04]  /*4b80*/  UISETP.NE.AND UP0, UPT, UR4, 0x4, UPT ;  /* 0x000000040400788c */ /* 0x000fc8000bf05270 */
[----:B------:R-:W-:Y:S02]  /*4b90*/  USEL UR5, URZ, 0x1, UP0 ;  /* 0x00000001ff057887 */ /* 0x000fe40008000000 */
[----:B------:R-:W-:-:S04]  /*4ba0*/  USEL UR4, UR4, URZ, UP0 ;  /* 0x000000ff04047287 */ /* 0x000fc80008000000 */
[----:B------:R-:W-:Y:S01]  /*4bb0*/  ULEA UR4, UR4, UR17, 0x3 ;  /* 0x0000001104047291 */ /* 0x000fe2000f8e18ff */
[----:B------:R-:W-:-:S04]  /*4bc0*/  LOP3.LUT R2, R2, UR5, RZ, 0x3c, !PT ;  /* 0x0000000502027c12 */ /* 0x000fc8000f8e3cff */
[----:B------:R-:W-:-:S04]  /*4bd0*/  SHF.L.U32 R2, R2, 0x1f, RZ ;  /* 0x0000001f02027819 */ /* 0x000fc800000006ff */
[----:B------:R-:W2:Y:S02]  /*4be0*/  SYNCS.PHASECHK.TRANS64.TRYWAIT P0, [UR4], R2 ;  /* 0x00000002ff0075a7 */ /* 0x000ea40008001104 */
[----:B--2---:R-:W-:Y:S05]  /*4bf0*/  @!P0 BRA `(.L_x_93) ;  /* 0x0000004400e88947 */ /* 0x004fea0003800000 */
.L_x_215:
[----:B------:R-:W-:Y:S01]  /*4c00*/  NOP ;  /* 0x0000000000007918 */ /* 0x000fe20000000000 */
[----:B-1----:R-:W1:Y:S01]  /*4c10*/  LDS R0, [UR8+0x14] ;  /* 0x00001408ff007984 */ /* 0x002e620008000800 */
[----:B------:R-:W-:Y:S01]  /*4c20*/  ULOP3.LUT UR4, UR30, 0xffff, URZ, 0xc0, !UPT ;  /* 0x0000ffff1e047892 */ /* 0x000fe2000f8ec0ff */
[----:B------:R-:W-:Y:S01]  /*4c30*/  UMOV UR5, 0xffff ;  /* 0x0000ffff00057882 */ /* 0x000fe20000000000 */
[----:B------:R-:W-:Y:S02]  /*4c40*/  UMOV UR6, 0x1 ;  /* 0x0000000100067882 */ /* 0x000fe40000000000 */
[----:B------:R-:W-:-:S04]  /*4c50*/  USHF.R.U32.HI UR4, URZ, 0x5, UR4 ;  /* 0x00000005ff047899 */ /* 0x000fc80008011604 */
[----:B------:R-:W-:Y:S02]  /*4c60*/  USHF.L.U32 UR5, UR5, UR4, URZ ;  /* 0x0000000405057299 */ /* 0x000fe400080006ff */
[----:B------:R-:W-:-:S04]  /*4c70*/  USHF.L.U32 UR4, UR6, UR4, URZ ;  /* 0x0000000406047299 */ /* 0x000fc800080006ff */
[----:B-1----:R-:W-:-:S04]  /*4c80*/  LOP3.LUT R0, R0, UR5, RZ, 0xc0, !PT ;  /* 0x0000000500007c12 */ /* 0x002fc8000f8ec0ff */
[----:B------:R-:W-:-:S13]  /*4c90*/  ISETP.NE.AND P0, PT, R0, UR5, PT ;  /* 0x0000000500007c0c */ /* 0x000fda000bf05270 */
[----:B------:R-:W-:Y:S05]  /*4ca0*/  @P0 BRA `(.L_x_94) ;  /* 0x0000000000580947 */ /* 0x000fea0003800000 */
[----:B------:R-:W1:Y:S02]  /*4cb0*/  LDS R0, [UR8+0x18] ;  /* 0x00001808ff007984 */ /* 0x000e640008000800 */
[----:B-1----:R-:W-:-:S04]  /*4cc0*/  LOP3.LUT R0, R0, UR4, RZ, 0xc0, !PT ;  /* 0x0000000400007c12 */ /* 0x002fc8000f8ec0ff */
[----:B------:R-:W-:-:S13]  /*4cd0*/  ISETP.NE.AND P0, PT, R0, UR4, PT ;  /* 0x0000000400007c0c */ /* 0x000fda000bf05270 */
[----:B------:R-:W-:Y:S05]  /*4ce0*/  @P0 BRA `(.L_x_95) ;  /* 0x00000000003c0947 */ /* 0x000fea0003800000 */
[----:B------:R-:W1:Y:S01]  /*4cf0*/  S2R R2, SR_LANEID ;  /* 0x0000000000027919 */ /* 0x000e620000000000 */
[----:B------:R-:W-:-:S06]  /*4d00*/  ULOP3.LUT UR5, URZ, UR5, URZ, 0x33, !UPT ;  /* 0x00000005ff057292 */ /* 0x000fcc000f8e33ff */
[----:B------:R-:W-:-:S04]  /*4d10*/  IMAD.U32 R0, RZ, RZ, UR5 ;  /* 0x00000005ff007e24 */ /* 0x000fc8000f8e00ff */
[----:B------:R2:W4:Y:S02]  /*4d20*/  REDUX UR7, R0 ;  /* 0x00000000000773c4 */ /* 0x0005240000000000 */
[----:B------:R1:W-:Y:S01]  /*4d30*/  UTCATOMSWS.AND URZ, UR5 ;  /* 0x0000000500ff79e3 */ /* 0x0003e20008000000 */
[----:B--2---:R-:W-:Y:S01]  /*4d40*/  LOP3.LUT R0, RZ, UR4, RZ, 0x33, !PT ;  /* 0x00000004ff007c12 */ /* 0x004fe2000f8e33ff */
[----:B------:R-:W-:Y:S02]  /*4d50*/  VOTEU.ANY UR4, UPT, PT ;  /* 0x0000000000047886 */ /* 0x000fe400038e0100 */
[----:B------:R-:W-:Y:S02]  /*4d60*/  UFLO.U32 UR4, UR4 ;  /* 0x00000004000472bd */ /* 0x000fe400080e0000 */
[----:B------:R-:W2:Y:S04]  /*4d70*/  REDUX UR6, R0 ;  /* 0x00000000000673c4 */ /* 0x000ea80000000000 */
[----:B-1----:R-:W-:-:S02]  /*4d80*/  ISETP.EQ.U32.AND P0, PT, R2, UR4, PT ;  /* 0x0000000402007c0c */ /* 0x002fc4000bf02070 */
[----:B----4-:R-:W-:-:S11]  /*4d90*/  MOV R2, UR7 ;  /* 0x0000000700027c02 */ /* 0x010fd60008000f00 */
[----:B------:R1:W-:Y:S01]  /*4da0*/  @P0 ATOMS.AND RZ, [UR8+0x14], R2 ;  /* 0x00001402ffff098c */ /* 0x0003e2000a800008 */
[----:B--2---:R-:W-:-:S05]  /*4db0*/  IMAD.U32 R0, RZ, RZ, UR6 ;  /* 0x00000006ff007e24 */ /* 0x004fca000f8e00ff */
[----:B------:R1:W-:Y:S01]  /*4dc0*/  @P0 ATOMS.AND RZ, [UR8+0x18], R0 ;  /* 0x00001800ffff098c */ /* 0x0003e2000a800008 */
[----:B------:R-:W-:Y:S05]  /*4dd0*/  BRA `(.L_x_96) ;  /* 0x0000000000147947 */ /* 0x000fea0003800000 */
.L_x_95:
[----:B------:R-:W-:Y:S02]  /*4de0*/  MOV R2, 0x4e00 ;  /* 0x00004e0000027802 */ /* 0x000fe40000000f00 */
[----:B---3-5:R-:W-:Y:S05]  /*4df0*/  CALL.REL.NOINC `($__internal_0_$__cuda_sm10x_tcgen05_guardrail_trap_col_being_dealloced_not_returned_by_alloc) ;  /* 0x00000048005c7944 */ /* 0x028fea0003c00000 */
[----:B------:R-:W-:Y:S05]  /*4e00*/  BRA `(.L_x_96) ;  /* 0x0000000000087947 */ /* 0x000fea0003800000 */
.L_x_94:
[----:B------:R-:W-:Y:S02]  /*4e10*/  MOV R2, 0x4e30 ;  /* 0x00004e3000027802 */ /* 0x000fe40000000f00 */
[----:B---3-5:R-:W-:Y:S05]  /*4e20*/  CALL.REL.NOINC `($__internal_2_$__cuda_sm10x_tcgen05_guardrail_trap_unallocated_columns_being_dealloced) ;  /* 0x0000004800687944 */ /* 0x028fea0003c00000 */
.L_x_96:
[----:B------:R-:W-:Y:S01]  /*4e30*/  NOP ;  /* 0x0000000000007918 */ /* 0x000fe20000000000 */
[----:B------:R-:W-:Y:S05]  /*4e40*/  EXIT ;  /* 0x000000000000794d */ /* 0x000fea0003800000 */
.L_x_78:
[----:B------:R-:W-:-:S09]  /*4e50*/  UISETP.NE.OR UP0, UPT, UR22, 0x3, !UP3 ;  /* 0x000000031600788c */ /* 0x000fd2000df05670 */
[----:B------:R-:W-:Y:S05]  /*4e60*/  BRA.U UP0, `(.L_x_97) ;  /* 0x0000000d00f07547 */ /* 0x000fea000b800000 */
[----:B------:R-:W2:Y:S01]  /*4e70*/  LDCU UR27, c[0x0][0x370] ;  /* 0x00006e00ff1b77ac */ /* 0x000ea20008000800 */
[----:B------:R-:W3:Y:S01]  /*4e80*/  LDC.64 R16, c[0x0][0x348] ;  /* 0x0000d200ff107b82 */ /* 0x000ee20000000a00 */
[----:B------:R-:W-:Y:S02]  /*4e90*/  HFMA2 R13, -RZ, RZ, 0, 0 ;  /* 0x00000000ff0d7431 */ /* 0x000fe400000001ff */
[----:B------:R-:W-:Y:S01]  /*4ea0*/  IMAD.MOV.U32 R15, RZ, RZ, 0x1 ;  /* 0x00000001ff0f7424 */ /* 0x000fe200078e00ff */
[----:B------:R-:W2:Y:S01]  /*4eb0*/  LDCU.128 UR44, c[0x0][0xb10] ;  /* 0x00016200ff2c77ac */ /* 0x000ea20008000c00 */
[----:B------:R-:W-:Y:S01]  /*4ec0*/  IMAD.MOV.U32 R14, RZ, RZ, RZ ;  /* 0x000000ffff0e7224 */ /* 0x000fe200078e00ff */
[----:B------:R-:W-:Y:S01]  /*4ed0*/  MOV R7, 0x1000 ;  /* 0x0000100000077802 */ /* 0x000fe20000000f00 */
[----:B------:R-:W4:Y:S01]  /*4ee0*/  LDCU UR26, c[0x0][0x374] ;  /* 0x00006e80ff1a77ac */ /* 0x000f220008000800 */
[----:B------:R-:W1:Y:S01]  /*4ef0*/  LDC.64 R2, c[0x0][0x888] ;  /* 0x00022200ff027b82 */ /* 0x000e620000000a00 */
[----:B------:R-:W4:Y:S01]  /*4f00*/  LDCU UR15, c[0x0][0xb0c] ;  /* 0x00016180ff0f77ac */ /* 0x000f220008000800 */
[----:B------:R-:W4:Y:S06]  /*4f10*/  LDCU UR31, c[0x0][0xb20] ;  /* 0x00016400ff1f77ac */ /* 0x000f2c0008000800 */
[----:B------:R-:W1:Y:S01]  /*4f20*/  LDC.64 R4, c[0x0][0x890] ;  /* 0x00022400ff047b82 */ /* 0x000e620000000a00 */
[----:B------:R-:W3:Y:S01]  /*4f30*/  LDCU UR4, c[0x0][0xb30] ;  /* 0x00016600ff0477ac */ /* 0x000ee20008000800 */
[----:B--2---:R-:W-:-:S02]  /*4f40*/  UIMAD.WIDE.U32 UR6, UR27, UR44, URZ ;  /* 0x0000002c1b0672a5 */ /* 0x004fc4000f8e00ff */
[----:B----4-:R-:W-:Y:S01]  /*4f50*/  UIMAD.WIDE.U32 UR8, UR26, UR47, URZ ;  /* 0x0000002f1a0872a5 */ /* 0x010fe2000f8e00ff */
[----:B------:R-:W-:Y:S01]  /*4f60*/  UMOV UR24, 0x400 ;  /* 0x0000040000187882 */ /* 0x000fe20000000000 */
[----:B------:R-:W-:-:S03]  /*4f70*/  UPLOP3.LUT UP3, UPT, UPT, UPT, UPT, 0x40, 0x4 ;  /* 0x000000000004789c */ /* 0x000fc60003f6e870 */
[----:B------:R-:W-:Y:S01]  /*4f80*/  UMOV UR6, UR7 ;  /* 0x0000000700067c82 */ /* 0x000fe20008000000 */
[----:B------:R-:W-:Y:S01]  /*4f90*/  UISETP.GE.AND UP0, UPT, UR40, 0x1, UPT ;  /* 0x000000012800788c */ /* 0x000fe2000bf06270 */
[----:B------:R-:W-:Y:S01]  /*4fa0*/  UMOV UR28, UR9 ;  /* 0x00000009001c7c82 */ /* 0x000fe20008000000 */
[----:B------:R-:W-:Y:S01]  /*4fb0*/  UISETP.NE.AND UP4, UPT, UR40, 0x1, UPT ;  /* 0x000000012800788c */ /* 0x000fe2000bf85270 */
[----:B------:R-:W2:Y:S01]  /*4fc0*/  LDCU.64 UR16, c[0x0][0xb28] ;  /* 0x00016500ff1077ac */ /* 0x000ea20008000a00 */
[----:B------:R-:W-:Y:S02]  /*4fd0*/  ULEA UR24, UR54, UR24, 0x18 ;  /* 0x0000001836187291 */ /* 0x000fe4000f8ec0ff */
[----:B------:R-:W-:Y:S02]  /*4fe0*/  UISETP.NE.AND UP6, UPT, UR15, 0x1, UPT ;  /* 0x000000010f00788c */ /* 0x000fe4000bfc5270 */
[----:B------:R-:W-:Y:S02]  /*4ff0*/  UISETP.NE.AND UP5, UPT, UR46, 0x1, UPT ;  /* 0x000000012e00788c */ /* 0x000fe4000bfa5270 */
[----:B------:R-:W-:-:S02]  /*5000*/  USHF.R.U32.HI UR30, URZ, UR45, UR6 ;  /* 0x0000002dff1e7299 */ /* 0x000fc40008011606 */
[----:B------:R-:W-:Y:S02]  /*5010*/  USHF.R.U32.HI UR28, URZ, UR31, UR28 ;  /* 0x0000001fff1c7299 */ /* 0x000fe4000801161c */
[----:B---3--:R-:W-:Y:S01]  /*5020*/  UISETP.NE.AND UP2, UPT, UR4, 0x1, UPT ;  /* 0x000000010400788c */ /* 0x008fe2000bf45270 */
[----:B------:R-:W-:-:S10]  /*5030*/  UMOV UR12, URZ ;  /* 0x000000ff000c7c82 */ /* 0x000fd40008000000 */
.L_x_106:
[C---:B------:R-:W-:Y:S02]  /*5040*/  LEA R12, R14.reuse, UR24, 0x3 ;  /* 0x000000180e0c7c11 */ /* 0x040fe4000f8e18ff */
[----:B------:R-:W-:Y:S02]  /*5050*/  SHF.L.U32 R0, R13, 0x1f, RZ ;  /* 0x0000001f0d007819 */ /* 0x000fe400000006ff */
[----:B------:R-:W-:Y:S02]  /*5060*/  LEA R8, R14, UR24, 0x4 ;  /* 0x000000180e087c11 */ /* 0x000fe4000f8e20ff */
[----:B---3--:R-:W3:Y:S02]  /*5070*/  SYNCS.PHASECHK.TRANS64.TRYWAIT P0, [R12+URZ+0x1e0], R0 ;  /* 0x0001e0000c0075a7 */ /* 0x008ee400080011ff */
[----:B---3--:R-:W-:Y:S05]  /*5080*/  @!P0 BRA `(.L_x_98) ;  /* 0x0000004000dc8947 */ /* 0x008fea0003800000 */
.L_x_216:
[----:B------:R-:W4:Y:S01]  /*5090*/  LDS.128 R8, [R8+0x270] ;  /* 0x0002700008087984 */ /* 0x000f220000000c00 */
[----:B------:R-:W-:Y:S01]  /*50a0*/  UISETP.GE.AND UP0, UPT, UR40, 0x1, UPT ;  /* 0x000000012800788c */ /* 0x000fe2000bf06270 */
[----:B------:R-:W-:Y:S01]  /*50b0*/  @!PT LDS RZ, [RZ] ;  /* 0x00000000fffff984 */ /* 0x000fe20000000800 */
[----:B------:R-:W-:Y:S01]  /*50c0*/  @!PT LDS RZ, [RZ] ;  /* 0x00000000fffff984 */ /* 0x000fe20000000800 */
[----:B------:R-:W-:Y:S01]  /*50d0*/  @!PT LDS RZ, [RZ] ;  /* 0x00000000fffff984 */ /* 0x000fe20000000800 */
[----:B------:R-:W-:Y:S01]  /*50e0*/  @!PT LDS RZ, [RZ] ;  /* 0x00000000fffff984 */ /* 0x000fe20000000800 */
[----:B------:R1:W-:Y:S06]  /*50f0*/  MEMBAR.ALL.CTA ;  /* 0x0000000000007992 */ /* 0x0003ec0000008000 */
[----:B-1----:R-:W1:Y:S01]  /*5100*/  FENCE.VIEW.ASYNC.S ;  /* 0x00000000000073c6 */ /* 0x002e620000000000 */
[----:B----4-:R-:W-:Y:S11]  /*5110*/  LOP3.LUT P0, RZ, R10, 0x1, RZ, 0xc0, !PT ;  /* 0x000000010aff7812 */ /* 0x010ff6000780c0ff */
[----:B------:R-:W-:Y:S02]  /*5120*/  @!UPT UIADD3 URZ, UPT, UPT, URZ, URZ, URZ ;  /* 0x000000fffffff290 */ /* 0x000fe4000fffe0ff */
[----:B-1----:R-:W-:Y:S01]  /*5130*/  VOTEU.ANY UP1, P0 ;  /* 0x0000000000ff7886 */ /* 0x002fe20000020100 */
[----:B------:R-:W-:Y:S11]  /*5140*/  PLOP3.LUT P0, PT, PT, PT, UP1, 0x80, 0x8 ;  /* 0x000000000008781c */ /* 0x000ff60003f0f018 */
[----:B------:R-:W-:Y:S02]  /*5150*/  @!UPT UIADD3 URZ, UPT, UPT, URZ, URZ, URZ ;  /* 0x000000fffffff290 */ /* 0x000fe4000fffe0ff */
[----:B---3--:R-:W-:Y:S02]  /*5160*/  @P0 SHF.R.U32.HI R0, RZ, 0x10, R9 ;  /* 0x00000010ff000819 */ /* 0x008fe40000011609 */
[----:B------:R-:W-:Y:S02]  /*5170*/  @P0 MOV R6, R8 ;  /* 0x0000000800060202 */ /* 0x000fe40000000f00 */
[----:B------:R-:W-:Y:S01]  /*5180*/  @P0 R2UR UR4, R0 ;  /* 0x00000000000402ca */ /* 0x000fe200000e0000 */
[----:B------:R-:W-:Y:S01]  /*5190*/  VIADD R0, R12, 0x1f0 ;  /* 0x000001f00c007836 */ /* 0x000fe20000000000 */
[----:B------:R-:W-:Y:S02]  /*51a0*/  @P0 LOP3.LUT R8, R9, 0xffff, RZ, 0xc0, !PT ;  /* 0x0000ffff09080812 */ /* 0x000fe400078ec0ff */
[----:B------:R-:W-:Y:S02]  /*51b0*/  @P0 R2UR UR6, R6 ;  /* 0x00000000060602ca */ /* 0x000fe400000e0000 */
[----:B------:R-:W-:Y:S02]  /*51c0*/  PRMT R0, RZ, 0x654, R0 ;  /* 0x00000654ff007816 */ /* 0x000fe40000000000 */
[----:B------:R-:W-:Y:S02]  /*51d0*/  @P0 R2UR UR5, R8 ;  /* 0x00000000080502ca */ /* 0x000fe400000e0000 */
[----:B------:R1:W-:Y:S03]  /*51e0*/  SYNCS.ARRIVE.TRANS64.RED.A1T0 RZ, [R0+URZ], RZ ;  /* 0x000000ff00ff79a7 */ /* 0x0003e600081004ff */
[----:B------:R-:W-:Y:S04]  /*51f0*/  @UP1 UMOV UR25, UR4 ;  /* 0x0000000400191c82 */ /* 0x000fe80008000000 */
[----:B------:R-:W-:Y:S04]  /*5200*/  @UP1 UMOV UR14, UR6 ;  /* 0x00000006000e1c82 */ /* 0x000fe80008000000 */
[----:B------:R-:W-:Y:S01]  /*5210*/  @UP1 UMOV UR13, UR5 ;  /* 0x00000005000d1c82 */ /* 0x000fe20008000000 */
[----:B------:R-:W-:Y:S05]  /*5220*/  BRA.U !UP0, `(.L_x_99) ;  /* 0x0000000108a47547 */ /* 0x000fea000b800000 */
[----:B------:R-:W-:Y:S02]  /*5230*/  UIMAD.WIDE.U32 UR8, UR13, UR47, URZ ;  /* 0x0000002f0d0872a5 */ /* 0x000fe4000f8e00ff */
[----:B------:R-:W-:Y:S02]  /*5240*/  UIMAD.WIDE.U32 UR10, UR14, UR44, URZ ;  /* 0x0000002c0e0a72a5 */ /* 0x000fe4000f8e00ff */
[----:B------:R-:W-:Y:S02]  /*5250*/  USEL UR4, UR26, UR28, !UP5 ;  /* 0x0000001c1a047287 */ /* 0x000fe4000e800000 */
[----:B------:R-:W-:Y:S02]  /*5260*/  USEL UR7, UR27, UR30, !UP6 ;  /* 0x0000001e1b077287 */ /* 0x000fe4000f000000 */
[----:B--2---:R-:W-:Y:S02]  /*5270*/  UIMAD.WIDE.U32 UR18, UR4, UR16, URZ ;  /* 0x00000010041272a5 */ /* 0x004fe4000f8e00ff */
[----:B------:R-:W-:Y:S01]  /*5280*/  UIMAD.WIDE.U32 UR20, UR7, UR16, URZ ;  /* 0x00000010071472a5 */ /* 0x000fe2000f8e00ff */
[----:B------:R-:W-:Y:S02]  /*5290*/  UMOV UR5, UR9 ;  /* 0x0000000900057c82 */ /* 0x000fe40008000000 */
[----:B------:R-:W-:Y:S03]  /*52a0*/  USHF.R.U32.HI UR6, URZ, UR31, UR5 ;  /* 0x0000001fff067299 */ /* 0x000fe60008011605 */
[----:B------:R-:W-:Y:S01]  /*52b0*/  UMOV UR5, UR11 ;  /* 0x0000000b00057c82 */ /* 0x000fe20008000000 */
[----:B------:R-:W-:Y:S02]  /*52c0*/  USEL UR6, UR13, UR6, !UP5 ;  /* 0x000000060d067287 */ /* 0x000fe4000e800000 */
[----:B------:R-:W-:Y:S02]  /*52d0*/  USHF.R.U32.HI UR8, URZ, UR45, UR5 ;  /* 0x0000002dff087299 */ /* 0x000fe40008011605 */
[----:B------:R-:W-:Y:S01]  /*52e0*/  UIMAD.WIDE.U32 UR10, UR6, UR16, URZ ;  /* 0x00000010060a72a5 */ /* 0x000fe2000f8e00ff */
[----:B------:R-:W-:Y:S02]  /*52f0*/  UMOV UR5, UR19 ;  /* 0x0000001300057c82 */ /* 0x000fe40008000000 */
[----:B------:R-:W-:Y:S03]  /*5300*/  @UP4 USHF.R.U32.HI UR4, URZ, UR17, UR5 ;  /* 0x00000011ff044299 */ /* 0x000fe60008011605 */
[----:B------:R-:W-:Y:S01]  /*5310*/  UMOV UR5, UR21 ;  /* 0x0000001500057c82 */ /* 0x000fe20008000000 */
[----:B------:R-:W-:Y:S02]  /*5320*/  UIMAD UR4, UR40, UR4, URZ ;  /* 0x00000004280472a4 */ /* 0x000fe4000f8e02ff */
[----:B------:R-:W-:Y:S02]  /*5330*/  @UP4 USHF.R.U32.HI UR7, URZ, UR17, UR5 ;  /* 0x00000011ff074299 */ /* 0x000fe40008011605 */
[----:B------:R-:W-:Y:S02]  /*5340*/  USEL UR5, UR14, UR8, !UP6 ;  /* 0x000000080e057287 */ /* 0x000fe4000f000000 */
[----:B------:R-:W-:Y:S02]  /*5350*/  UIMAD UR8, UR40, UR7, URZ ;  /* 0x00000007280872a4 */ /* 0x000fe4000f8e02ff */
[----:B------:R-:W-:Y:S03]  /*5360*/  UISETP.GE.AND UP0, UPT, UR6, UR4, UPT ;  /* 0x000000040600728c */ /* 0x000fe6000bf06270 */
[----:B------:R-:W-:Y:S01]  /*5370*/  UMOV UR4, UR11 ;  /* 0x0000000b00047c82 */ /* 0x000fe20008000000 */
[----:B------:R-:W-:Y:S02]  /*5380*/  UISETP.GE.OR UP0, UPT, UR5, UR8, UP0 ;  /* 0x000000080500728c */ /* 0x000fe40008706670 */
[----:B------:R-:W-:Y:S02]  /*5390*/  USHF.R.U32.HI UR4, URZ, UR17, UR4 ;  /* 0x00000011ff047299 */ /* 0x000fe40008011604 */
[----:B------:R-:W-:Y:S02]  /*53a0*/  UIMAD.WIDE.U32 UR8, UR5, UR16, URZ ;  /* 0x00000010050872a5 */ /* 0x000fe4000f8e00ff */
[----:B------:R-:W-:Y:S04]  /*53b0*/  USEL UR10, UR6, UR4, !UP4 ;  /* 0x00000004060a7287 */ /* 0x000fe8000e000000 */
[----:B------:R-:W-:Y:S01]  /*53c0*/  UIADD3 UR11, UPT, UPT, -UR10, URZ, URZ ;  /* 0x000000ff0a0b7290 */ /* 0x000fe2000fffe1ff */
[----:B------:R-:W-:Y:S02]  /*53d0*/  @!UP0 UMOV UR4, UR9 ;  /* 0x0000000900048c82 */ /* 0x000fe40008000000 */
[----:B------:R-:W-:Y:S02]  /*53e0*/  @!UP0 USHF.R.U32.HI UR4, URZ, UR17, UR4 ;  /* 0x00000011ff048299 */ /* 0x000fe40008011604 */
[----:B------:R-:W-:Y:S02]  /*53f0*/  UIMAD UR8, UR40, UR11, UR6 ;  /* 0x0000000b280872a4 */ /* 0x000fe4000f8e0206 */
[----:B------:R-:W-:Y:S04]  /*5400*/  @!UP0 USEL UR4, UR5, UR4, !UP4 ;  /* 0x0000000405048287 */ /* 0x000fe8000e000000 */
[----:B------:R-:W-:Y:S02]  /*5410*/  @!UP0 UIMAD UR8, UR7, UR8, UR4 ;  /* 0x00000008070882a4 */ /* 0x000fe4000f8e0204 */
[----:B------:R-:W-:Y:S02]  /*5420*/  @!UP0 UIADD3 UR9, UPT, UPT, UR10, -UR4, URZ ;  /* 0x800000040a098290 */ /* 0x000fe4000fffe0ff */
[----:B------:R-:W-:Y:S02]  /*5430*/  UIADD3 UR4, UPT, UPT, -UR5, URZ, URZ ;  /* 0x000000ff05047290 */ /* 0x000fe4000fffe1ff */
[----:B------:R-:W-:Y:S02]  /*5440*/  UIADD3 UR7, UPT, UPT, -UR6, URZ, URZ ;  /* 0x000000ff06077290 */ /* 0x000fe4000fffe1ff */
[----:B------:R-:W-:Y:S02]  /*5450*/  @!UP0 UIMAD UR6, UR9, UR40, UR5 ;  /* 0x00000028090682a4 */ /* 0x000fe4000f8e0205 */
[----:B------:R-:W-:Y:S02]  /*5460*/  UIMAD UR14, UR15, UR4, UR14 ;  /* 0x000000040f0e72a4 */ /* 0x000fe4000f8e020e */
[----:B------:R-:W-:Y:S01]  /*5470*/  UIMAD UR13, UR46, UR7, UR13 ;  /* 0x000000072e0d72a4 */ /* 0x000fe2000f8e020d */
[----:B------:R-:W-:Y:S02]  /*5480*/  @!UP0 UMOV UR5, UR8 ;  /* 0x0000000800058c82 */ /* 0x000fe40008000000 */
[----:B------:R-:W-:Y:S02]  /*5490*/  UIMAD UR14, UR5, UR15, UR14 ;  /* 0x0000000f050e72a4 */ /* 0x000fe4000f8e020e */
[----:B------:R-:W-:Y:S11]  /*54a0*/  UIMAD UR13, UR6, UR46, UR13 ;  /* 0x0000002e060d72a4 */ /* 0x000ff6000f8e020d */
[----:B------:R-:W-:Y:S01]  /*54b0*/  @!UPT UIADD3 URZ, UPT, UPT, URZ, URZ, URZ ;  /* 0x000000fffffff290 */ /* 0x000fe2000fffe0ff */
.L_x_99:
[----:B------:R-:W3:Y:S01]  /*54c0*/  @!UP2 LDCU.128 UR20, c[0x0][0xb10] ;  /* 0x00016200ff14a7ac */ /* 0x000ee20008000c00 */
[C---:B------:R-:W-:Y:S02]  /*54d0*/  ISETP.NE.U32.AND P1, PT, R4.reuse, RZ, PT ;  /* 0x000000ff0400720c */ /* 0x040fe40003f25070 */
[----:B------:R-:W-:Y:S02]  /*54e0*/  ISETP.NE.U32.AND P0, PT, R4, RZ, PT ;  /* 0x000000ff0400720c */ /* 0x000fe40003f05070 */
[C---:B------:R-:W-:Y:S02]  /*54f0*/  ISETP.NE.AND.EX P1, PT, R5.reuse, RZ, PT, P1 ;  /* 0x000000ff0500720c */ /* 0x040fe40003f25310 */
[----:B------:R-:W-:Y:S01]  /*5500*/  ISETP.NE.AND.EX P0, PT, R5, RZ, PT, P0 ;  /* 0x000000ff0500720c */ /* 0x000fe20003f05300 */
[----:B------:R-:W4:Y:S01]  /*5510*/  @!UP2 LDCU UR5, c[0x0][0xb0c] ;  /* 0x00016180ff05a7ac */ /* 0x000f220008000800 */
[----:B------:R-:W-:Y:S02]  /*5520*/  USHF.L.U32 UR11, UR29, 0x6, URZ ;  /* 0x000000061d0b7899 */ /* 0x000fe400080006ff */
[----:B------:R-:W-:Y:S02]  /*5530*/  USHF.L.U32 UR10, UR32, 0x6, URZ ;  /* 0x00000006200a7899 */ /* 0x000fe400080006ff */
[----:B---3--:R-:W-:Y:S07]  /*5540*/  UIMAD.WIDE.U32 UR6, UR14, UR20, URZ ;  /* 0x000000140e0672a5 */ /* 0x008fee000f8e00ff */
[----:B------:R-:W-:Y:S01]  /*5550*/  @!UP2 UMOV UR4, UR7 ;  /* 0x000000070004ac82 */ /* 0x000fe20008000000 */
[----:B----4-:R-:W-:Y:S02]  /*5560*/  @!UP2 UISETP.NE.AND UP0, UPT, UR5, 0x1, UPT ;  /* 0x000000010500a88c */ /* 0x010fe4000bf05270 */
[----:B------:R-:W-:Y:S02]  /*5570*/  @!UP2 USHF.R.U32.HI UR4, URZ, UR21, UR4 ;  /* 0x00000015ff04a299 */ /* 0x000fe40008011604 */
[----:B------:R-:W-:Y:S02]  /*5580*/  UIMAD.WIDE.U32 UR6, UR13, UR23, URZ ;  /* 0x000000170d0672a5 */ /* 0x000fe4000f8e00ff */
[----:B------:R-:W-:Y:S02]  /*5590*/  @!UP2 USEL UR8, UR14, UR4, !UP0 ;  /* 0x000000040e08a287 */ /* 0x000fe4000c000000 */
[----:B------:R-:W-:Y:S03]  /*55a0*/  @!UP2 UISETP.NE.AND UP0, UPT, UR22, 0x1, UPT ;  /* 0x000000011600a88c */ /* 0x000fe6000bf05270 */
[----:B------:R-:W-:Y:S02]  /*55b0*/  @!UP2 UMOV UR6, UR7 ;  /* 0x000000070006ac82 */ /* 0x000fe40008000000 */
[----:B------:R-:W3:Y:S02]  /*55c0*/  @!UP2 LDCU UR4, c[0x0][0xb20] ;  /* 0x00016400ff04a7ac */ /* 0x000ee40008000800 */
[----:B---3--:R-:W-:Y:S04]  /*55d0*/  @!UP2 USHF.R.U32.HI UR6, URZ, UR4, UR6 ;  /* 0x00000004ff06a299 */ /* 0x008fe80008011606 */
[----:B------:R-:W-:Y:S04]  /*55e0*/  @!UP2 USEL UR6, UR13, UR6, !UP0 ;  /* 0x000000060d06a287 */ /* 0x000fe8000c000000 */
[----:B------:R-:W-:Y:S02]  /*55f0*/  @!UP2 UIADD3 UR4, UPT, UPT, -UR8, UR6, URZ ;  /* 0x000000060804a290 */ /* 0x000fe4000fffe1ff */
[----:B------:R-:W-:Y:S02]  /*5600*/  @!UP2 UIADD3 UR6, UPT, UPT, UR8, -UR6, URZ ;  /* 0x800000060806a290 */ /* 0x000fe4000fffe0ff */
[----:B------:R-:W-:Y:S02]  /*5610*/  @!UP2 UIMAD UR14, UR4, UR5, UR14 ;  /* 0x00000005040ea2a4 */ /* 0x000fe4000f8e020e */
[----:B------:R-:W-:Y:S01]  /*5620*/  @!UP2 UIMAD UR13, UR6, UR22, UR13 ;  /* 0x00000016060da2a4 */ /* 0x000fe2000f8e020d */
[----:B------:R-:W-:Y:S11]  /*5630*/  BRA.U UP3, `(.L_x_100) ;  /* 0x0000000103107547 */ /* 0x000ff6000b800000 */
[----:B------:R-:W-:Y:S04]  /*5640*/  MOV R6, UR33 ;  /* 0x0000002100067c02 */ /* 0x000fe80008000f00 */
[----:B------:R-:W-:Y:S04]  /*5650*/  SHF.L.U32 R6, R6, 0x1f, RZ ;  /* 0x0000001f06067819 */ /* 0x000fe800000006ff */
[----:B------:R-:W3:Y:S02]  /*5660*/  SYNCS.PHASECHK.TRANS64.TRYWAIT P2, [UR24+0x1d8], R6 ;  /* 0x0001d806ff0075a7 */ /* 0x000ee40008041118 */
[----:B---3--:R-:W-:Y:S05]  /*5670*/  @!P2 BRA `(.L_x_101) ;  /* 0x0000003c0074a947 */ /* 0x008fea0003800000 */
.L_x_100:
[----:B------:R-:W-:Y:S05]  /*5680*/  @!P1 BRA `(.L_x_102) ;  /* 0x0000000000309947 */ /* 0x000fea0003800000 */
[----:B------:R-:W-:Y:S01]  /*5690*/  ISETP.NE.U32.AND P1, PT, R2, RZ, PT ;  /* 0x000000ff0200720c */ /* 0x000fe20003f25070 */
[----:B------:R-:W3:Y:S01]  /*56a0*/  LDCU.64 UR4, c[0x0][0x358] ;  /* 0x00006b00ff0477ac */ /* 0x000ee20008000a00 */
[----:B------:R-:W-:Y:S02]  /*56b0*/  IMAD.MOV.U32 R45, RZ, RZ, 0x1 ;  /* 0x00000001ff2d7424 */ /* 0x000fe400078e00ff */
[----:B------:R-:W-:Y:S11]  /*56c0*/  ISETP.NE.AND.EX P1, PT, R3, RZ, PT, P1 ;  /* 0x000000ff0300720c */ /* 0x000ff60003f25310 */
[----:B------:R-:W-:Y:S02]  /*56d0*/  @!UPT UIADD3 URZ, UPT, UPT, URZ, URZ, URZ ;  /* 0x000000fffffff290 */ /* 0x000fe4000fffe0ff */
[----:B------:R-:W4:Y:S01]  /*56e0*/  @P1 LDC.64 R8, c[0x0][0x888] ;  /* 0x00022200ff081b82 */ /* 0x000f220000000a00 */
[----:B-1----:R-:W-:Y:S04]  /*56f0*/  @P1 IMAD R0, R4, UR36, RZ ;  /* 0x0000002404001c24 */ /* 0x002fe8000f8e02ff */
[----:B----4-:R-:W-:Y:S04]  /*5700*/  @P1 IMAD.WIDE R8, R0, 0x4, R8 ;  /* 0x0000000400081825 */ /* 0x010fe800078e0208 */
[----:B------:R-:W-:Y:S01]  /*5710*/  HFMA2 R0, -RZ, RZ, 0, 5.9604644775390625e-08 ;  /* 0x00000001ff007431 */ /* 0x000fe200000001ff */
[----:B---3-5:R3:W5:Y:S04]  /*5720*/  @P1 LDG.E R26, desc[UR4][R8.64] ;  /* 0x00000004081a1981 */ /* 0x028768000c1e1900 */
[----:B------:R-:W-:Y:S01]  /*5730*/  @!P1 PRMT R45, R0, 0x7610, R45 ;  /* 0x00007610002d9816 */ /* 0x000fe2000000002d */
[----:B---3--:R-:W4:Y:S06]  /*5740*/  @!P1 LDC R26, c[0x0][0x880] ;  /* 0x00022000ff1a9b82 */ /* 0x008f2c0000000800 */
.L_x_102:
[----:B----45:R-:W-:Y:S01]  /*5750*/  @!P0 FSETP.EQ.AND P1, PT, R26, RZ, PT ;  /* 0x000000ff1a00820b */ /* 0x030fe20003f22000 */
[----:B------:R-:W-:Y:S01]  /*5760*/  @!UPT UIADD3 URZ, UPT, UPT, URZ, URZ, URZ ;  /* 0x000000fffffff290 */ /* 0x000fe2000fffe0ff */
[----:B------:R-:W-:Y:S11]  /*5770*/  @!P0 BRA `(.L_x_103) ;  /* 0x0000000000188947 */ /* 0x000ff60003800000 */
[----:B------:R-:W-:Y:S02]  /*5780*/  LOP3.LUT P0, RZ, R45, 0xff, RZ, 0xc0, !PT ;  /* 0x000000ff2dff7812 */ /* 0x000fe4000780c0ff */
[----:B------:R-:W-:Y:S04]  /*5790*/  ISETP.NE.U32.AND P1, PT, R2, RZ, PT ;  /* 0x000000ff0200720c */ /* 0x000fe80003f25070 */
[----:B------:R-:W-:Y:S04]  /*57a0*/  ISETP.NE.AND.EX P1, PT, R3, RZ, PT, P1 ;  /* 0x000000ff0300720c */ /* 0x000fe80003f25310 */
[----:B------:R-:W-:Y:S03]  /*57b0*/  PLOP3.LUT P1, PT, P1, PT, PT, 0x8, 0x80 ;  /* 0x000000000080781c */ /* 0x000fe60000f2e170 */
[----:B------:R-:W-:Y:S11]  /*57c0*/  @P0 FSETP.EQ.AND P1, PT, R26, RZ, PT ;  /* 0x000000ff1a00020b */ /* 0x000ff60003f22000 */
[----:B------:R-:W-:Y:S02]  /*57d0*/  @!UPT UIADD3 URZ, UPT, UPT, URZ, URZ, URZ ;  /* 0x000000fffffff290 */ /* 0x000fe4000fffe0ff */
.L_x_103:
[----:B------:R-:W-:Y:S01]  /*57e0*/  ULEA UR4, UR12, UR24, 0x3 ;  /* 0x000000180c047291 */ /* 0x000fe2000f8e18ff */
[----:B------:R-:W-:Y:S02]  /*57f0*/  SHF.L.U32 R9, R15, 0x1f, RZ ;  /* 0x0000001f0f097819 */ /* 0x000fe400000006ff */
[----:B------:R-:W-:Y:S04]  /*5800*/  ELECT P0, URZ, PT ;  /* 0x0000000000ff782f */ /* 0x000fe80003800000 */
[----:B------:R-:W-:Y:S02]  /*5810*/  PLOP3.LUT P1, PT, P1, P0, PT, 0xf2, 0x2f ;  /* 0x00000000002f781c */ /* 0x000fe40000f21e72 */
[----:B------:R-:W3:Y:S11]  /*5820*/  SYNCS.PHASECHK.TRANS64.TRYWAIT P2, [UR4+0x1b8], R9 ;  /* 0x0001b809ff0075a7 */ /* 0x000ef60008041104 */
[----:B------:R-:W-:Y:S05]  /*5830*/  @!P1 IADD3 R8, P0, PT, R16, 0x580, RZ ;  /* 0x0000058010089810 */ /* 0x000fea0007f1e0ff */
[----:B-1----:R-:W-:Y:S01]  /*5840*/  @!P1 IMAD.X R6, RZ, RZ, R17, P0 ;  /* 0x000000ffff069224 */ /* 0x002fe200000e0611 */
[----:B---3--:R-:W-:Y:S07]  /*5850*/  @!P2 BRA `(.L_x_104) ;  /* 0x0000003c0014a947 */ /* 0x008fee0003800000 */
.L_x_219:
[----:B------:R-:W-:Y:S01]  /*5860*/  @!P1 R2UR UR7, R6 ;  /* 0x00000000060792ca */ /* 0x000fe200000e0000 */
[----:B------:R-:W-:Y:S01]  /*5870*/  UIADD3 UR5, UPT, UPT, UR12, 0x1, URZ ;  /* 0x000000010c057890 */ /* 0x000fe2000fffe0ff */
[----:B------:R-:W-:Y:S01]  /*5880*/  @!P1 R2UR UR6, R8 ;  /* 0x00000000080692ca */ /* 0x000fe200000e0000 */
[----:B------:R-:W-:Y:S01]  /*5890*/  UIADD3 UR9, UPT, UPT, UR4, 0x1a0, URZ ;  /* 0x000001a004097890 */ /* 0x000fe2000fffe0ff */
[----:B------:R-:W-:Y:S01]  /*58a0*/  @!P1 IMAD.MOV.U32 R6, RZ, RZ, 0x1000 ;  /* 0x00001000ff069424 */ /* 0x000fe200078e00ff */
[----:B------:R-:W-:Y:S01]  /*58b0*/  UISETP.NE.AND UP0, UPT, UR5, 0x3, UPT ;  /* 0x000000030500788c */ /* 0x000fe2000bf05270 */
[----:B------:R-:W-:Y:S01]  /*58c0*/  VIADD R14, R14, 0x1 ;  /* 0x000000010e0e7836 */ /* 0x000fe20000000000 */
[----:B------:R-:W-:Y:S01]  /*58d0*/  UMOV UR22, 0x0 ;  /* 0x0000000000167882 */ /* 0x000fe20000000000 */
[----:B------:R-:W-:Y:S01]  /*58e0*/  UMOV UR23, 0x10000000 ;  /* 0x1000000000177882 */ /* 0x000fe20000000000 */
[----:B------:R-:W-:Y:S04]  /*58f0*/  UPRMT UR20, UR54, 0x654, UR9 ;  /* 0x0000065436147896 */ /* 0x000fe80008000009 */
[----:B-1----:R-:W-:Y:S01]  /*5900*/  IMAD.U32 R9, RZ, RZ, UR7 ;  /* 0x00000007ff097e24 */ /* 0x002fe2000f8e00ff */
[----:B------:R-:W-:Y:S01]  /*5910*/  USEL UR7, URZ, 0x1, UP0 ;  /* 0x00000001ff077887 */ /* 0x000fe20008000000 */
[----:B------:R-:W-:Y:S01]  /*5920*/  IMAD.U32 R8, RZ, RZ, UR6 ;  /* 0x00000006ff087e24 */ /* 0x000fe2000f8e00ff */
[----:B------:R-:W-:Y:S02]  /*5930*/  USEL UR6, UR5, URZ, UP0 ;  /* 0x000000ff05067287 */ /* 0x000fe40008000000 */
[----:B------:R-:W-:Y:S01]  /*5940*/  VOTEU.ALL UP0, P1 ;  /* 0x0000000000ff7886 */ /* 0x000fe20000800000 */
[----:B------:R-:W-:Y:S02]  /*5950*/  @!P1 R2UR UR19, R9 ;  /* 0x00000000091392ca */ /* 0x000fe400000e0000 */
[----:B------:R-:W-:Y:S02]  /*5960*/  @!P1 R2UR UR18, R8 ;  /* 0x00000000081292ca */ /* 0x000fe400000e0000 */
[----:B------:R-:W-:Y:S01]  /*5970*/  @!UP0 ULEA UR5, UR12, UR24, 0xc ;  /* 0x000000180c058291 */ /* 0x000fe2000f8e60ff */
[----:B------:R-:W-:Y:S02]  /*5980*/  LOP3.LUT R15, R15, UR7, RZ, 0x3c, !PT ;  /* 0x000000070f0f7c12 */ /* 0x000fe4000f8e3cff */
[----:B------:R-:W-:Y:S01]  /*5990*/  UMOV UR12, UR36 ;  /* 0x00000024000c7c82 */ /* 0x000fe20008000000 */
[----:B------:R-:W-:Y:S01]  /*59a0*/  @!UP0 UIADD3 UR8, UPT, UPT, UR5, 0x400, URZ ;  /* 0x0000040005088890 */ /* 0x000fe2000fffe0ff */
[----:B------:R-:W-:Y:S01]  /*59b0*/  SHF.L.U32 R0, R15, 0x1f, RZ ;  /* 0x0000001f0f007819 */ /* 0x000fe200000006ff */
[----:B------:R-:W-:Y:S01]  /*59c0*/  VOTEU.ALL UP0, P1 ;  /* 0x0000000000ff7886 */ /* 0x000fe20000800000 */
[----:B------:R-:W-:Y:S06]  /*59d0*/  ULEA UR5, UR6, UR24, 0x3 ;  /* 0x0000001806057291 */ /* 0x000fec000f8e18ff */
[----:B------:R1:W-:Y:S01]  /*59e0*/  @!UP0 UTMALDG.3D [UR8], [UR18], desc[UR22] ;  /* 0x00001608120085b4 */ /* 0x0003e20008011000 */
[----:B------:R1:W-:Y:S01]  /*59f0*/  @!P1 SYNCS.ARRIVE.TRANS64.RED.A0TR RZ, [UR4+0x1a0], R6 ;  /* 0x0001a006ffff99a7 */ /* 0x0003e20008300404 */
[----:B------:R-:W-:Y:S01]  /*5a00*/  SYNCS.ARRIVE.TRANS64.RED.A1T0 RZ, [UR20], RZ ;  /* 0x000000ffffff79a7 */ /* 0x000fe20008100414 */
[----:B------:R-:W3:Y:S02]  /*5a10*/  SYNCS.PHASECHK.TRANS64.TRYWAIT P0, [UR5+0x1b8], R0 ;  /* 0x0001b800ff0075a7 */ /* 0x000ee40008001105 */
[----:B-1-3--:R-:W-:Y:S05]  /*5a20*/  @!P0 BRA `(.L_x_105) ;  /* 0x0000003800b88947 */ /* 0x00afea0003800000 */
.L_x_221:
[----:B------:R-:W-:Y:S01]  /*5a30*/  UIADD3 UR9, UPT, UPT, UR5, 0x1a0, URZ ;  /* 0x000001a005097890 */ /* 0x000fe2000fffe0ff */
[----:B-1----:R-:W-:Y:S01]  /*5a40*/  @!P1 IADD3 R6, P0, PT, R16, 0x580, RZ ;  /* 0x0000058010069810 */ /* 0x002fe20007f1e0ff */
[----:B------:R-:W-:Y:S01]  /*5a50*/  UPLOP3.LUT UP3, UPT, UPT, UPT, UPT, 0x80, 0x8 ;  /* 0x000000000008789c */ /* 0x000fe20003f6f070 */
[----:B------:R-:W-:Y:S01]  /*5a60*/  R2UR UR23, R47 ;  /* 0x000000002f1772ca */ /* 0x000fe200000e0000 */
[----:B------:R-:W-:Y:S01]  /*5a70*/  UMOV UR20, 0x0 ;  /* 0x0000000000147882 */ /* 0x000fe20000000000 */
[----:B------:R-:W-:Y:S01]  /*5a80*/  @!P1 R2UR UR7, R6 ;  /* 0x00000000060792ca */ /* 0x000fe200000e0000 */
[----:B------:R-:W-:Y:S01]  /*5a90*/  @!P1 IMAD.X R0, RZ, RZ, R17, P0 ;  /* 0x000000ffff009224 */ /* 0x000fe200000e0611 */
[----:B------:R-:W-:Y:S01]  /*5aa0*/  UMOV UR21, 0x10000000 ;  /* 0x1000000000157882 */ /* 0x000fe20000000000 */
[----:B------:R-:W-:Y:S01]  /*5ab0*/  UMOV UR12, UR36 ;  /* 0x00000024000c7c82 */ /* 0x000fe20008000000 */
[----:B------:R-:W-:Y:S01]  /*5ac0*/  VOTEU.ALL UP0, P1 ;  /* 0x0000000000ff7886 */ /* 0x000fe20000800000 */
[----:B------:R-:W-:Y:S01]  /*5ad0*/  R2UR UR22, R48 ;  /* 0x00000000301672ca */ /* 0x000fe200000e0000 */
[----:B------:R-:W-:Y:S01]  /*5ae0*/  UMOV UR36, UR25 ;  /* 0x0000001900247c82 */ /* 0x000fe20008000000 */
[----:B------:R-:W-:Y:S02]  /*5af0*/  @!P1 R2UR UR4, R0 ;  /* 0x00000000000492ca */ /* 0x000fe400000e0000 */
[----:B------:R-:W-:Y:S01]  /*5b00*/  @!UP0 UIADD3 UR10, UPT, UPT, UR10, 0x20, URZ ;  /* 0x000000200a0a8890 */ /* 0x000fe2000fffe0ff */
[C---:B------:R-:W-:Y:S01]  /*5b10*/  ISETP.NE.AND P0, PT, R14.reuse, 0x2, PT ;  /* 0x000000020e00780c */ /* 0x040fe20003f05270 */
[----:B------:R-:W-:Y:S02]  /*5b20*/  UIADD3 UR32, UPT, UPT, UR13, UR23, URZ ;  /* 0x000000170d207290 */ /* 0x000fe4000fffe0ff */
[----:B------:R-:W-:Y:S01]  /*5b30*/  IMAD.U32 R8, RZ, RZ, UR7 ;  /* 0x00000007ff087e24 */ /* 0x000fe2000f8e00ff */
[----:B------:R-:W-:Y:S02]  /*5b40*/  SEL R0, RZ, 0x1, P0 ;  /* 0x00000001ff007807 */ /* 0x000fe40000000000 */
[----:B------:R-:W-:Y:S02]  /*5b50*/  SEL R14, R14, RZ, P0 ;  /* 0x000000ff0e0e7207 */ /* 0x000fe40000000000 */
[----:B------:R-:W-:Y:S01]  /*5b60*/  @!P1 R2UR UR18, R8 ;  /* 0x00000000081292ca */ /* 0x000fe200000e0000 */
[----:B------:R-:W-:Y:S01]  /*5b70*/  UIADD3 UR29, UPT, UPT, UR14, UR22, URZ ;  /* 0x000000160e1d7290 */ /* 0x000fe2000fffe0ff */
[----:B------:R-:W-:Y:S01]  /*5b80*/  IMAD.U32 R9, RZ, RZ, UR4 ;  /* 0x00000004ff097e24 */ /* 0x000fe2000f8e00ff */
[----:B------:R-:W-:Y:S01]  /*5b90*/  @!UP0 ULEA UR4, UR6, UR24, 0xc ;  /* 0x0000001806048291 */ /* 0x000fe2000f8e60ff */
[----:B------:R-:W-:Y:S03]  /*5ba0*/  LOP3.LUT R13, R13, R0, RZ, 0x3c, !PT ;  /* 0x000000000d0d7212 */ /* 0x000fe600078e3cff */
[----:B------:R-:W-:Y:S01]  /*5bb0*/  @!P1 R2UR UR19, R9 ;  /* 0x00000000091392ca */ /* 0x000fe200000e0000 */
[----:B------:R-:W-:Y:S01]  /*5bc0*/  @!UP0 UIADD3 UR8, UPT, UPT, UR4, 0x400, URZ ;  /* 0x0000040004088890 */ /* 0x000fe2000fffe0ff */
[----:B------:R-:W-:Y:S01]  /*5bd0*/  VOTEU.ALL UP0, P1 ;  /* 0x0000000000ff7886 */ /* 0x000fe20000800000 */
[----:B------:R-:W-:Y:S10]  /*5be0*/  UPRMT UR4, UR54, 0x654, UR9 ;  /* 0x0000065436047896 */ /* 0x000ff40008000009 */
[----:B------:R1:W-:Y:S01]  /*5bf0*/  @!UP0 UTMALDG.3D [UR8], [UR18], desc[UR20] ;  /* 0x00001408120085b4 */ /* 0x0003e20008011000 */
[----:B------:R3:W-:Y:S01]  /*5c00*/  @!P1 SYNCS.ARRIVE.TRANS64.RED.A0TR RZ, [UR5+0x1a0], R7 ;  /* 0x0001a007ffff99a7 */ /* 0x0007e20008300405 */
[----:B------:R-:W-:Y:S01]  /*5c10*/  SYNCS.ARRIVE.TRANS64.RED.A1T0 RZ, [UR4], RZ ;  /* 0x000000ffffff79a7 */ /* 0x000fe20008100404 */
[----:B------:R-:W-:Y:S04]  /*5c20*/  UIADD3 UR4, UPT, UPT, UR6, 0x1, URZ ;  /* 0x0000000106047890 */ /* 0x000fe8000fffe0ff */
[----:B------:R-:W-:Y:S04]  /*5c30*/  UISETP.NE.AND UP0, UPT, UR4, 0x3, UPT ;  /* 0x000000030400788c */ /* 0x000fe8000bf05270 */
[----:B------:R-:W-:Y:S06]  /*5c40*/  USEL UR5, URZ, 0x1, UP0 ;  /* 0x00000001ff057887 */ /* 0x000fec0008000000 */
[----:B------:R-:W-:Y:S01]  /*5c50*/  LOP3.LUT R15, R15, UR5, RZ, 0x3c, !PT ;  /* 0x000000050f0f7c12 */ /* 0x000fe2000f8e3cff */
[----:B-1----:R-:W-:Y:S01]  /*5c60*/  USEL UR12, UR4, URZ, UP0 ;  /* 0x000000ff040c7287 */ /* 0x002fe20008000000 */
[----:B------:R-:W-:Y:S11]  /*5c70*/  BRA.U UP1, `(.L_x_106) ;  /* 0xfffffff101f07547 */ /* 0x000ff6000b83ffff */
[----:B------:R-:W-:Y:S01]  /*5c80*/  UIADD3 UR24, UPT, UPT, UR24, 0x1b8, URZ ;  /* 0x000001b818187890 */ /* 0x000fe2000fffe0ff */
[----:B------:R-:W-:-:S03]  /*5c90*/  SHF.L.U32 R2, R15, 0x1f, RZ ;  /* 0x0000001f0f027819 */ /* 0x000fc600000006ff */
[----:B------:R-:W-:-:S09]  /*5ca0*/  ULEA UR4, UR12, UR24, 0x3 ;  /* 0x000000180c047291 */ /* 0x000fd2000f8e18ff */
[----:B------:R-:W1:Y:S02]  /*5cb0*/  SYNCS.PHASECHK.TRANS64.TRYWAIT P0, [UR4], R2 ;  /* 0x00000002ff0075a7 */ /* 0x000e640008001104 */
[----:B-1----:R-:W-:Y:S05]  /*5cc0*/  @!P0 BRA `(.L_x_107) ;  /* 0x0000003800288947 */ /* 0x002fea0003800000 */
.L_x_223:
        /* <DEDUP_REMOVED lines=9> */
.L_x_225:
[----:B------:R-:W-:-:S04]  /*5d60*/  UIADD3 UR4, UPT, UPT, UR4, 0x1, URZ ;  /* 0x0000000104047890 */ /* 0x000fc8000fffe0ff */
[----:B------:R-:W-:-:S04]  /*5d70*/  UISETP.NE.AND UP0, UPT, UR4, 0x3, UPT ;  /* 0x000000030400788c */ /* 0x000fc8000bf05270 */
[----:B------:R-:W-:Y:S02]  /*5d80*/  USEL UR5, URZ, 0x1, UP0 ;  /* 0x00000001ff057887 */ /* 0x000fe40008000000 */
[----:B------:R-:W-:-:S04]  /*5d90*/  USEL UR4, UR4, URZ, UP0 ;  /* 0x000000ff04047287 */ /* 0x000fc80008000000 */
[----:B------:R-:W-:Y:S01]  /*5da0*/  ULEA UR4, UR4, UR24, 0x3 ;  /* 0x0000001804047291 */ /* 0x000fe2000f8e18ff */
[----:B-1----:R-:W-:-:S04]  /*5db0*/  LOP3.LUT R2, R15, UR5, RZ, 0x3c, !PT ;  /* 0x000000050f027c12 */ /* 0x002fc8000f8e3cff */
[----:B------:R-:W-:Y:S01]  /*5dc0*/  SHF.L.U32 R2, R2, 0x1f, RZ ;  /* 0x0000001f02027819 */ /* 0x000fe200000006ff */
[----:B------:R-:W-:-:S07]  /*5dd0*/  IMAD.U32 R0, RZ, RZ, UR4 ;  /* 0x00000004ff007e24 */ /* 0x000fce000f8e00ff */
.L_x_109:
[----:B-1----:R1:W4:Y:S02]  /*5de0*/  SYNCS.PHASECHK.TRANS64.TRYWAIT P0, [R0+URZ], R2 ;  /* 0x00000002000075a7 */ /* 0x00232400080011ff */
[----:B----4-:R-:W-:Y:S05]  /*5df0*/  @!P0 NANOSLEEP.SYNCS 0x989680 ;  /* 0x009896800000895d */ /* 0x010fea0003900000 */
[----:B------:R-:W4:Y:S02]  /*5e00*/  @!P0 SYNCS.PHASECHK.TRANS64 P0, [R0+URZ], R2 ;  /* 0x00000002000085a7 */ /* 0x000f2400080010ff */
[----:B--2-4-:R-:W-:Y:S05]  /*5e10*/  @P0 EXIT ;  /* 0x000000000000094d */ /* 0x014fea0003800000 */
[----:B------:R-:W-:Y:S05]  /*5e20*/  BRA `(.L_x_109) ;  /* 0xfffffffc00ec7947 */ /* 0x000fea000383ffff */
.L_x_97:
[----:B------:R-:W-:-:S06]  /*5e30*/  UISETP.GE.AND UP0, UPT, UR22, 0x4, UPT ;  /* 0x000000041600788c */ /* 0x000fcc000bf06270 */
[----:B------:R-:W-:-:S13]  /*5e40*/  PLOP3.LUT P0, PT, PT, PT, UP0, 0x80, 0x8 ;  /* 0x000000000008781c */ /* 0x000fda0003f0f008 */
[----:B-1----:R-:W-:Y:S05]  /*5e50*/  @!P0 EXIT ;  /* 0x000000000000894d */ /* 0x002fea0003800000 */
[----:B------:R-:W-:Y:S01]  /*5e60*/  BAR.SYNC.DEFER_BLOCKING 0x6, 0xa0 ;  /* 0x0182800000007b1d */ /* 0x000fe20000010000 */
[C---:B------:R-:W-:Y:S01]  /*5e70*/  IMAD.SHL.U32 R3, R55.reuse, 0x20, RZ ;  /* 0x0000002037037824 */ /* 0x040fe200078e00ff */
[C---:B------:R-:W-:Y:S01]  /*5e80*/  LOP3.LUT P0, RZ, R55.reuse, 0x4, RZ, 0xc0, !PT ;  /* 0x0000000437ff7812 */ /* 0x040fe2000780c0ff */
[C---:B------:R-:W-:Y:S01]  /*5e90*/  IMAD.SHL.U32 R2, R55.reuse, 0x10, RZ ;  /* 0x0000001037027824 */ /* 0x040fe200078e00ff */
[----:B------:R-:W-:Y:S01]  /*5ea0*/  CS2R R52, SRZ ;  /* 0x0000000000347805 */ /* 0x000fe2000001ff00 */
[----:B------:R-:W-:Y:S01]  /*5eb0*/  IMAD.SHL.U32 R44, R55, 0x4, RZ ;  /* 0x00000004372c7824 */ /* 0x000fe200078e00ff */
[----:B------:R-:W-:Y:S01]  /*5ec0*/  UMOV UR44, 0x400 ;  /* 0x00000400002c7882 */ /* 0x000fe20000000000 */
[----:B------:R-:W1:Y:S01]  /*5ed0*/  LDCU.64 UR4, c[0x0][0x890] ;  /* 0x00011200ff0477ac */ /* 0x000e620008000a00 */
[----:B------:R-:W2:Y:S01]  /*5ee0*/  LDC.64 R42, c[0x0][0x8b0] ;  /* 0x00022c00ff2a7b82 */ /* 0x000ea20000000a00 */
[----:B------:R-:W-:Y:S01]  /*5ef0*/  LOP3.LUT R4, R3, 0xc0, RZ, 0xc0, !PT ;  /* 0x000000c003047812 */ /* 0x000fe200078ec0ff */
[----:B------:R-:W-:Y:S01]  /*5f00*/  IMAD.U32 R23, R55, 0x10000, RZ ;  /* 0x0001000037177824 */ /* 0x000fe200078e00ff */
[----:B------:R-:W-:Y:S01]  /*5f10*/  ULEA UR44, UR54, UR44, 0x18 ;  /* 0x0000002c362c7291 */ /* 0x000fe2000f8ec0ff */
[----:B------:R-:W-:Y:S01]  /*5f20*/  LOP3.LUT R2, R2, 0x600, RZ, 0xc0, !PT ;  /* 0x0000060002027812 */ /* 0x000fe200078ec0ff */
[----:B------:R-:W-:Y:S01]  /*5f30*/  IMAD.MOV.U32 R54, RZ, RZ, 0x10 ;  /* 0x00000010ff367424 */ /* 0x000fe200078e00ff */
[----:B------:R-:W-:Y:S01]  /*5f40*/  LOP3.LUT R44, R4, 0x18, R44, 0xf8, !PT ;  /* 0x00000018042c7812 */ /* 0x000fe200078ef82c */
[----:B------:R-:W-:Y:S01]  /*5f50*/  IMAD.MOV.U32 R22, RZ, RZ, RZ ;  /* 0x000000ffff167224 */ /* 0x000fe200078e00ff */
[----:B------:R-:W3:Y:S01]  /*5f60*/  LDC.64 R40, c[0x0][0x8a8] ;  /* 0x00022a00ff287b82 */ /* 0x000ee20000000a00 */
[----:B------:R-:W-:Y:S01]  /*5f70*/  SHF.R.U32.HI R4, RZ, 0x1, R55 ;  /* 0x00000001ff047819 */ /* 0x000fe20000011637 */
[----:B------:R-:W-:Y:S01]  /*5f80*/  IMAD.MOV.U32 R51, RZ, RZ, RZ ;  /* 0x000000ffff337224 */ /* 0x000fe200078e00ff */
[----:B------:R-:W-:Y:S01]  /*5f90*/  LOP3.LUT R2, R2, 0x20, R3, 0xf8, !PT ;  /* 0x0000002002027812 */ /* 0x000fe200078ef803 */
[----:B------:R-:W4:Y:S01]  /*5fa0*/  LDCU UR63, c[0x0][0x370] ;  /* 0x00006e00ff3f77ac */ /* 0x000f220008000800 */
[----:B------:R-:W-:-:S02]  /*5fb0*/  LOP3.LUT R23, R23, 0x600000, RZ, 0xc0, !PT ;  /* 0x0060000017177812 */ /* 0x000fc400078ec0ff */
[----:B------:R-:W-:Y:S01]  /*5fc0*/  LOP3.LUT R44, R44, 0x8, R4, 0x78, !PT ;  /* 0x000000082c2c7812 */ /* 0x000fe200078e7804 */
[----:B------:R-:W4:Y:S01]  /*5fd0*/  LDS R0, [UR44+0x290] ;  /* 0x0002902cff007984 */ /* 0x000f220008000800 */
[----:B-1----:R-:W-:Y:S01]  /*5fe0*/  IMAD.U32 R57, RZ, RZ, UR4 ;  /* 0x00000004ff397e24 */ /* 0x002fe2000f8e00ff */
[----:B------:R-:W-:Y:S01]  /*5ff0*/  UIADD3 UR4, UPT, UPT, UR44, 0x400, URZ ;  /* 0x000004002c047890 */ /* 0x000fe2000fffe0ff */
[----:B------:R-:W-:Y:S01]  /*6000*/  LOP3.LUT R2, R2, 0x100, R3, 0xf8, !PT ;  /* 0x0000010002027812 */ /* 0x000fe200078ef803 */
[----:B------:R-:W-:Y:S01]  /*6010*/  IMAD.U32 R56, RZ, RZ, UR5 ;  /* 0x00000005ff387e24 */ /* 0x000fe2000f8e00ff */
[----:B------:R-:W-:Y:S01]  /*6020*/  LOP3.LUT R55, R55, 0x60, RZ, 0xc0, !PT ;  /* 0x0000006037377812 */ /* 0x000fe200078ec0ff */
[----:B------:R-:W1:Y:S01]  /*6030*/  LDCU UR41, c[0x0][0xb0c] ;  /* 0x00016180ff2977ac */ /* 0x000e620008000800 */
[----:B------:R-:W-:Y:S01]  /*6040*/  LOP3.LUT R44, R2, R44, RZ, 0xfc, !PT ;  /* 0x0000002c022c7212 */ /* 0x000fe200078efcff */
[----:B------:R-:W-:Y:S01]  /*6050*/  IMAD.U32 R59, RZ, RZ, UR4 ;  /* 0x00000004ff3b7e24 */ /* 0x000fe2000f8e00ff */
[----:B------:R-:W-:Y:S01]  /*6060*/  SEL R54, R54, 0xfffffff0, !P0 ;  /* 0xfffffff036367807 */ /* 0x000fe20004000000 */
[----:B------:R-:W1:Y:S01]  /*6070*/  LDCU UR39, c[0x0][0xb30] ;  /* 0x00016600ff2777ac */ /* 0x000e620008000800 */
[----:B------:R-:W1:Y:S01]  /*6080*/  LDCU.64 UR60, c[0x0][0x888] ;  /* 0x00011100ff3c77ac */ /* 0x000e620008000a00 */
[----:B------:R-:W1:Y:S01]  /*6090*/  LDCU.64 UR42, c[0x0][0xb28] ;  /* 0x00016500ff2a77ac */ /* 0x000e620008000a00 */
[----:B------:R-:W1:Y:S01]  /*60a0*/  LDCU.128 UR56, c[0x0][0xb10] ;  /* 0x00016200ff3877ac */ /* 0x000e620008000c00 */
[----:B------:R-:W1:Y:S01]  /*60b0*/  LDCU UR62, c[0x0][0x374] ;  /* 0x00006e80ff3e77ac */ /* 0x000e620008000800 */
[----:B------:R-:W-:Y:S01]  /*60c0*/  UMOV UR55, 0x1 ;  /* 0x0000000100377882 */ /* 0x000fe20000000000 */
[----:B------:R-:W-:Y:S01]  /*60d0*/  UMOV UR46, URZ ;  /* 0x000000ff002e7c82 */ /* 0x000fe20008000000 */
[----:B------:R-:W-:Y:S01]  /*60e0*/  UMOV UR53, URZ ;  /* 0x000000ff00357c82 */ /* 0x000fe20008000000 */
[----:B------:R-:W-:Y:S01]  /*60f0*/  UMOV UR52, URZ ;  /* 0x000000ff00347c82 */ /* 0x000fe20008000000 */
[----:B-1234-:R-:W-:-:S07]  /*6100*/  IMAD.IADD R23, R0, 0x1, R23 ;  /* 0x0000000100177824 */ /* 0x01efce00078e0217 */
.L_x_140:
[C---:B------:R-:W-:Y:S02]  /*6110*/  LEA R0, R51.reuse, UR44, 0x3 ;  /* 0x0000002c33007c11 */ /* 0x040fe4000f8e18ff */
[----:B------:R-:W-:Y:S02]  /*6120*/  SHF.L.U32 R2, R52, 0x1f, RZ ;  /* 0x0000001f34027819 */ /* 0x000fe400000006ff */
[----:B-1----:R-:W-:Y:S02]  /*6130*/  LEA R4, R51, UR44, 0x4 ;  /* 0x0000002c33047c11 */ /* 0x002fe4000f8e20ff */
[----:B------:R-:W1:Y:S02]  /*6140*/  SYNCS.PHASECHK.TRANS64.TRYWAIT P0, [R0+URZ+0x1e0], R2 ;  /* 0x0001e002000075a7 */ /* 0x000e6400080011ff */
[----:B-1----:R-:W-:Y:S05]  /*6150*/  @!P0 BRA `(.L_x_110) ;  /* 0x0000003400348947 */ /* 0x002fea0003800000 */
.L_x_226:
[----:B------:R-:W-:Y:S01]  /*6160*/  R2UR UR7, R58 ;  /* 0x000000003a0772ca */ /* 0x000fe200000e0000 */
[----:B------:R-:W2:Y:S01]  /*6170*/  LDS.128 R4, [R4+0x270] ;  /* 0x0002700004047984 */ /* 0x000ea20000000c00 */
[----:B-1----:R-:W-:Y:S01]  /*6180*/  VIADD R0, R0, 0x1f0 ;  /* 0x000001f000007836 */ /* 0x002fe20000000000 */
[----:B------:R-:W-:Y:S04]  /*6190*/  UISETP.GE.AND UP0, UPT, UR40, 0x1, UPT ;  /* 0x000000012800788c */ /* 0x000fe8000bf06270 */
[----:B------:R-:W-:Y:S01]  /*61a0*/  PRMT R0, RZ, 0x654, R0 ;  /* 0x00000654ff007816 */ /* 0x000fe20000000000 */
[----:B------:R-:W-:Y:S01]  /*61b0*/  @!PT LDS RZ, [RZ] ;  /* 0x00000000fffff984 */ /* 0x000fe20000000800 */
[----:B------:R-:W-:Y:S01]  /*61c0*/  @!PT LDS RZ, [RZ] ;  /* 0x00000000fffff984 */ /* 0x000fe20000000800 */
[----:B------:R-:W-:Y:S01]  /*61d0*/  @!PT LDS RZ, [RZ] ;  /* 0x00000000fffff984 */ /* 0x000fe20000000800 */
[----:B------:R-:W-:Y:S01]  /*61e0*/  @!PT LDS RZ, [RZ] ;  /* 0x00000000fffff984 */ /* 0x000fe20000000800 */
[----:B------:R1:W-:Y:S06]  /*61f0*/  MEMBAR.ALL.CTA ;  /* 0x0000000000007992 */ /* 0x0003ec0000008000 */
[----:B-1----:R-:W1:Y:S02]  /*6200*/  FENCE.VIEW.ASYNC.S ;  /* 0x00000000000073c6 */ /* 0x002e640000000000 */
[----:B-1----:R1:W-:Y:S01]  /*6210*/  SYNCS.ARRIVE.TRANS64.RED.A1T0 RZ, [R0+URZ], RZ ;  /* 0x000000ff00ff79a7 */ /* 0x0023e200081004ff */
[----:B--2---:R-:W-:Y:S11]  /*6220*/  LOP3.LUT P0, RZ, R6, 0x1, RZ, 0xc0, !PT ;  /* 0x0000000106ff7812 */ /* 0x004ff6000780c0ff */
[----:B------:R-:W-:Y:S02]  /*6230*/  @!UPT UIADD3 URZ, UPT, UPT, URZ, URZ, URZ ;  /* 0x000000fffffff290 */ /* 0x000fe4000fffe0ff */
[----:B------:R-:W-:Y:S01]  /*6240*/  VOTEU.ANY UP1, P0 ;  /* 0x0000000000ff7886 */ /* 0x000fe20000020100 */
[----:B------:R-:W-:Y:S01]  /*6250*/  PLOP3.LUT P0, PT, PT, PT, UP1, 0x80, 0x8 ;  /* 0x000000000008781c */ /* 0x000fe20003f0f018 */
[----:B------:R-:W-:Y:S06]  /*6260*/  UP2UR UR4, UPR, URZ, 0x2 ;  /* 0x00000002ff047883 */ /* 0x000fec0008000000 */
[----:B------:R-:W-:Y:S06]  /*6270*/  IMAD.U32 R60, RZ, RZ, UR4 ;  /* 0x00000004ff3c7e24 */ /* 0x000fec000f8e00ff */
[----:B------:R-:W-:Y:S02]  /*6280*/  @P0 SHF.R.U32.HI R2, RZ, 0x10, R5 ;  /* 0x00000010ff020819 */ /* 0x000fe40000011605 */
[----:B------:R-:W-:Y:S02]  /*6290*/  @P0 MOV R3, R4 ;  /* 0x0000000400030202 */ /* 0x000fe40000000f00 */
[----:B------:R-:W-:Y:S02]  /*62a0*/  @P0 R2UR UR4, R2 ;  /* 0x00000000020402ca */ /* 0x000fe400000e0000 */
[----:B------:R-:W-:Y:S02]  /*62b0*/  @P0 LOP3.LUT R4, R5, 0xffff, RZ, 0xc0, !PT ;  /* 0x0000ffff05040812 */ /* 0x000fe400078ec0ff */
[----:B------:R-:W-:Y:S02]  /*62c0*/  @P0 R2UR UR6, R3 ;  /* 0x00000000030602ca */ /* 0x000fe400000e0000 */
[----:B------:R-:W-:Y:S07]  /*62d0*/  @P0 R2UR UR5, R4 ;  /* 0x00000000040502ca */ /* 0x000fee00000e0000 */
[----:B------:R-:W-:Y:S02]  /*62e0*/  @UP1 UMOV UR7, UR4 ;  /* 0x0000000400071c82 */ /* 0x000fe40008000000 */
[----:B------:R-:W-:Y:S02]  /*62f0*/  IMAD.U32 R58, RZ, RZ, UR7 ;  /* 0x00000007ff3a7e24 */ /* 0x000fe4000f8e00ff */
[----:B------:R-:W-:Y:S02]  /*6300*/  @UP1 UMOV UR38, UR6 ;  /* 0x0000000600261c82 */ /* 0x000fe40008000000 */
[----:B------:R-:W-:Y:S01]  /*6310*/  @UP1 UMOV UR37, UR5 ;  /* 0x0000000500251c82 */ /* 0x000fe20008000000 */
[----:B-1----:R-:W-:Y:S05]  /*6320*/  BRA.U !UP0, `(.L_x_111) ;  /* 0x0000000108cc7547 */ /* 0x002fea000b800000 */
[----:B------:R-:W1:Y:S01]  /*6330*/  LDCU UR12, c[0x0][0xb20] ;  /* 0x00016400ff0c77ac */ /* 0x000e620008000800 */
[----:B------:R-:W-:Y:S02]  /*6340*/  UIMAD.WIDE.U32 UR4, UR62, UR59, URZ ;  /* 0x0000003b3e0472a5 */ /* 0x000fe4000f8e00ff */
[----:B------:R-:W-:Y:S02]  /*6350*/  UIMAD.WIDE.U32 UR6, UR63, UR56, URZ ;  /* 0x000000383f0672a5 */ /* 0x000fe4000f8e00ff */
[----:B------:R-:W-:Y:S02]  /*6360*/  UISETP.NE.AND UP0, UPT, UR58, 0x1, UPT ;  /* 0x000000013a00788c */ /* 0x000fe4000bf05270 */
[----:B------:R-:W-:Y:S02]  /*6370*/  UIMAD.WIDE.U32 UR8, UR37, UR59, URZ ;  /* 0x0000003b250872a5 */ /* 0x000fe4000f8e00ff */
[----:B------:R-:W-:Y:S02]  /*6380*/  UIMAD.WIDE.U32 UR10, UR38, UR56, URZ ;  /* 0x00000038260a72a5 */ /* 0x000fe4000f8e00ff */
[----:B------:R-:W-:Y:S02]  /*6390*/  UISETP.NE.AND UP1, UPT, UR41, 0x1, UPT ;  /* 0x000000012900788c */ /* 0x000fe4000bf25270 */
[----:B------:R-:W-:Y:S01]  /*63a0*/  UISETP.NE.AND UP2, UPT, UR40, 0x1, UPT ;  /* 0x000000012800788c */ /* 0x000fe2000bf45270 */
[----:B------:R-:W-:Y:S02]  /*63b0*/  UMOV UR4, UR5 ;  /* 0x0000000500047c82 */ /* 0x000fe40008000000 */
[----:B-1----:R-:W-:Y:S03]  /*63c0*/  USHF.R.U32.HI UR5, URZ, UR12, UR4 ;  /* 0x0000000cff057299 */ /* 0x002fe60008011604 */
[----:B------:R-:W-:Y:S02]  /*63d0*/  UMOV UR4, UR7 ;  /* 0x0000000700047c82 */ /* 0x000fe40008000000 */
[----:B------:R-:W-:Y:S02]  /*63e0*/  USHF.R.U32.HI UR7, URZ, UR57, UR4 ;  /* 0x00000039ff077299 */ /* 0x000fe40008011604 */
[----:B------:R-:W-:Y:S02]  /*63f0*/  USEL UR4, UR62, UR5, !UP0 ;  /* 0x000000053e047287 */ /* 0x000fe4000c000000 */
[----:B------:R-:W-:Y:S01]  /*6400*/  USEL UR7, UR63, UR7, !UP1 ;  /* 0x000000073f077287 */ /* 0x000fe2000c800000 */
[----:B------:R-:W-:Y:S01]  /*6410*/  UMOV UR5, UR9 ;  /* 0x0000000900057c82 */ /* 0x000fe20008000000 */
[----:B------:R-:W-:Y:S02]  /*6420*/  UIMAD.WIDE.U32 UR8, UR4, UR42, URZ ;  /* 0x0000002a040872a5 */ /* 0x000fe4000f8e00ff */
[----:B------:R-:W-:Y:S03]  /*6430*/  USHF.R.U32.HI UR6, URZ, UR12, UR5 ;  /* 0x0000000cff067299 */ /* 0x000fe60008011605 */
[----:B------:R-:W-:Y:S01]  /*6440*/  UMOV UR5, UR11 ;  /* 0x0000000b00057c82 */ /* 0x000fe20008000000 */
[----:B------:R-:W-:Y:S02]  /*6450*/  UIMAD.WIDE.U32 UR10, UR7, UR42, URZ ;  /* 0x0000002a070a72a5 */ /* 0x000fe4000f8e00ff */
[----:B------:R-:W-:Y:S02]  /*6460*/  USHF.R.U32.HI UR12, URZ, UR57, UR5 ;  /* 0x00000039ff0c7299 */ /* 0x000fe40008011605 */
[----:B------:R-:W-:Y:S01]  /*6470*/  USEL UR6, UR37, UR6, !UP0 ;  /* 0x0000000625067287 */ /* 0x000fe2000c000000 */
[----:B------:R-:W-:Y:S02]  /*6480*/  UMOV UR5, UR9 ;  /* 0x0000000900057c82 */ /* 0x000fe40008000000 */
[----:B------:R-:W-:Y:S01]  /*6490*/  UMOV UR10, UR11 ;  /* 0x0000000b000a7c82 */ /* 0x000fe20008000000 */
[----:B------:R-:W-:Y:S02]  /*64a0*/  @UP2 USHF.R.U32.HI UR4, URZ, UR43, UR5 ;  /* 0x0000002bff042299 */ /* 0x000fe40008011605 */
[----:B------:R-:W-:Y:S02]  /*64b0*/  @UP2 USHF.R.U32.HI UR7, URZ, UR43, UR10 ;  /* 0x0000002bff072299 */ /* 0x000fe4000801160a */
[----:B------:R-:W-:Y:S02]  /*64c0*/  UIMAD UR4, UR40, UR4, URZ ;  /* 0x00000004280472a4 */ /* 0x000fe4000f8e02ff */
[----:B------:R-:W-:Y:S02]  /*64d0*/  UIMAD.WIDE.U32 UR10, UR6, UR42, URZ ;  /* 0x0000002a060a72a5 */ /* 0x000fe4000f8e00ff */
[----:B------:R-:W-:Y:S02]  /*64e0*/  USEL UR5, UR38, UR12, !UP1 ;  /* 0x0000000c26057287 */ /* 0x000fe4000c800000 */
[----:B------:R-:W-:Y:S02]  /*64f0*/  UIMAD UR8, UR40, UR7, URZ ;  /* 0x00000007280872a4 */ /* 0x000fe4000f8e02ff */
[----:B------:R-:W-:Y:S03]  /*6500*/  UISETP.GE.AND UP0, UPT, UR6, UR4, UPT ;  /* 0x000000040600728c */ /* 0x000fe6000bf06270 */
[----:B------:R-:W-:Y:S01]  /*6510*/  UMOV UR4, UR11 ;  /* 0x0000000b00047c82 */ /* 0x000fe20008000000 */
[----:B------:R-:W-:Y:S02]  /*6520*/  UISETP.GE.OR UP0, UPT, UR5, UR8, UP0 ;  /* 0x000000080500728c */ /* 0x000fe40008706670 */
[----:B------:R-:W-:Y:S02]  /*6530*/  USHF.R.U32.HI UR4, URZ, UR43, UR4 ;  /* 0x0000002bff047299 */ /* 0x000fe40008011604 */
[----:B------:R-:W-:Y:S02]  /*6540*/  UIMAD.WIDE.U32 UR8, UR5, UR42, URZ ;  /* 0x0000002a050872a5 */ /* 0x000fe4000f8e00ff */
[----:B------:R-:W-:Y:S02]  /*6550*/  USEL UR11, UR6, UR4, !UP2 ;  /* 0x00000004060b7287 */ /* 0x000fe4000d000000 */
[----:B------:R-:W-:Y:S02]  /*6560*/  UIADD3 UR8, UPT, UPT, -UR5, URZ, URZ ;  /* 0x000000ff05087290 */ /* 0x000fe4000fffe1ff */
[----:B------:R-:W-:Y:S01]  /*6570*/  UIADD3 UR10, UPT, UPT, -UR11, URZ, URZ ;  /* 0x000000ff0b0a7290 */ /* 0x000fe2000fffe1ff */
[----:B------:R-:W-:Y:S01]  /*6580*/  @!UP0 UMOV UR4, UR9 ;  /* 0x0000000900048c82 */ /* 0x000fe20008000000 */
[----:B------:R-:W-:Y:S02]  /*6590*/  UIADD3 UR9, UPT, UPT, -UR6, URZ, URZ ;  /* 0x000000ff06097290 */ /* 0x000fe4000fffe1ff */
[----:B------:R-:W-:Y:S02]  /*65a0*/  @!UP0 USHF.R.U32.HI UR4, URZ, UR43, UR4 ;  /* 0x0000002bff048299 */ /* 0x000fe40008011604 */
[----:B------:R-:W-:Y:S02]  /*65b0*/  UIMAD UR10, UR40, UR10, UR6 ;  /* 0x0000000a280a72a4 */ /* 0x000fe4000f8e0206 */
[----:B------:R-:W-:Y:S04]  /*65c0*/  @!UP0 USEL UR4, UR5, UR4, !UP2 ;  /* 0x0000000405048287 */ /* 0x000fe8000d000000 */
[----:B------:R-:W-:Y:S02]  /*65d0*/  @!UP0 UIMAD UR10, UR7, UR10, UR4 ;  /* 0x0000000a070a82a4 */ /* 0x000fe4000f8e0204 */
[----:B------:R-:W-:Y:S02]  /*65e0*/  @!UP0 UIADD3 UR11, UPT, UPT, UR11, -UR4, URZ ;  /* 0x800000040b0b8290 */ /* 0x000fe4000fffe0ff */
[----:B------:R-:W-:Y:S02]  /*65f0*/  UIMAD UR7, UR41, UR8, UR38 ;  /* 0x00000008290772a4 */ /* 0x000fe4000f8e0226 */
[----:B------:R-:W-:Y:S02]  /*6600*/  @!UP0 UIMAD UR6, UR11, UR40, UR5 ;  /* 0x000000280b0682a4 */ /* 0x000fe4000f8e0205 */
[----:B------:R-:W-:Y:S01]  /*6610*/  UIMAD UR4, UR58, UR9, UR37 ;  /* 0x000000093a0472a4 */ /* 0x000fe2000f8e0225 */
[----:B------:R-:W-:Y:S02]  /*6620*/  @!UP0 UMOV UR5, UR10 ;  /* 0x0000000a00058c82 */ /* 0x000fe40008000000 */
[----:B------:R-:W-:Y:S02]  /*6630*/  UIMAD UR38, UR5, UR41, UR7 ;  /* 0x00000029052672a4 */ /* 0x000fe4000f8e0207 */
[----:B------:R-:W-:Y:S11]  /*6640*/  UIMAD UR37, UR6, UR58, UR4 ;  /* 0x0000003a062572a4 */ /* 0x000ff6000f8e0204 */
[----:B------:R-:W-:Y:S01]  /*6650*/  @!UPT UIADD3 URZ, UPT, UPT, URZ, URZ, URZ ;  /* 0x000000fffffff290 */ /* 0x000fe2000fffe0ff */
.L_x_111:
[----:B------:R-:W-:Y:S01]  /*6660*/  UISETP.NE.AND UP0, UPT, UR39, 0x1, UPT ;  /* 0x000000012700788c */ /* 0x000fe2000bf05270 */
[----:B------:R-:W-:Y:S01]  /*6670*/  R2UR UR11, R59 ;  /* 0x000000003b0b72ca */ /* 0x000fe200000e0000 */
[----:B------:R-:W-:Y:S01]  /*6680*/  USHF.L.U32 UR50, UR29, 0x6, URZ ;  /* 0x000000061d327899 */ /* 0x000fe200080006ff */
[----:B------:R-:W-:Y:S01]  /*6690*/  IADD3 R51, PT, PT, R51, 0x1, RZ ;  /* 0x0000000133337810 */ /* 0x000fe20007ffe0ff */
[----:B------:R-:W-:Y:S07]  /*66a0*/  USHF.L.U32 UR49, UR32, 0x6, URZ ;  /* 0x0000000620317899 */ /* 0x000fee00080006ff */
[----:B------:R-:W1:Y:S01]  /*66b0*/  @!UP0 LDCU.128 UR12, c[0x0][0xb10] ;  /* 0x00016200ff0c87ac */ /* 0x000e620008000c00 */
[----:B------:R-:W2:Y:S01]  /*66c0*/  @!UP0 LDCU UR5, c[0x0][0xb0c] ;  /* 0x00016180ff0587ac */ /* 0x000ea20008000800 */
[----:B------:R-:W3:Y:S01]  /*66d0*/  @!UP0 LDCU UR10, c[0x0][0xb20] ;  /* 0x00016400ff0a87ac */ /* 0x000ee20008000800 */
[----:B-1----:R-:W-:Y:S02]  /*66e0*/  UIMAD.WIDE.U32 UR8, UR38, UR12, URZ ;  /* 0x0000000c260872a5 */ /* 0x002fe4000f8e00ff */
[----:B------:R-:W-:Y:S02]  /*66f0*/  UIMAD.WIDE.U32 UR6, UR37, UR15, URZ ;  /* 0x0000000f250672a5 */ /* 0x000fe4000f8e00ff */
[----:B------:R-:W-:Y:S03]  /*6700*/  @!UP0 UISETP.NE.AND UP1, UPT, UR14, 0x1, UPT ;  /* 0x000000010e00888c */ /* 0x000fe6000bf25270 */
[----:B------:R-:W-:Y:S01]  /*6710*/  @!UP0 UMOV UR4, UR9 ;  /* 0x0000000900048c82 */ /* 0x000fe20008000000 */
[----:B--2---:R-:W-:Y:S02]  /*6720*/  @!UP0 UISETP.NE.AND UP2, UPT, UR5, 0x1, UPT ;  /* 0x000000010500888c */ /* 0x004fe4000bf45270 */
[----:B------:R-:W-:Y:S01]  /*6730*/  @!UP0 USHF.R.U32.HI UR4, URZ, UR13, UR4 ;  /* 0x0000000dff048299 */ /* 0x000fe20008011604 */
[----:B------:R-:W-:Y:S02]  /*6740*/  @!UP0 UMOV UR6, UR7 ;  /* 0x0000000700068c82 */ /* 0x000fe40008000000 */
[----:B---3--:R-:W-:Y:S02]  /*6750*/  @!UP0 USHF.R.U32.HI UR6, URZ, UR10, UR6 ;  /* 0x0000000aff068299 */ /* 0x008fe40008011606 */
[----:B------:R-:W-:Y:S02]  /*6760*/  @!UP0 USEL UR7, UR38, UR4, !UP2 ;  /* 0x0000000426078287 */ /* 0x000fe4000d000000 */
[----:B------:R-:W-:Y:S04]  /*6770*/  @!UP0 USEL UR6, UR37, UR6, !UP1 ;  /* 0x0000000625068287 */ /* 0x000fe8000c800000 */
[----:B------:R-:W-:Y:S02]  /*6780*/  @!UP0 UIADD3 UR4, UPT, UPT, -UR7, UR6, URZ ;  /* 0x0000000607048290 */ /* 0x000fe4000fffe1ff */
[----:B------:R-:W-:Y:S02]  /*6790*/  @!UP0 UIADD3 UR6, UPT, UPT, UR7, -UR6, URZ ;  /* 0x8000000607068290 */ /* 0x000fe4000fffe0ff */
[----:B------:R-:W-:Y:S02]  /*67a0*/  @!UP0 UIMAD UR38, UR4, UR5, UR38 ;  /* 0x00000005042682a4 */ /* 0x000fe4000f8e0226 */
[----:B------:R-:W-:Y:S02]  /*67b0*/  @!UP0 UIMAD UR37, UR6, UR14, UR37 ;  /* 0x0000000e062582a4 */ /* 0x000fe4000f8e0225 */
[----:B------:R-:W-:Y:S09]  /*67c0*/  ULOP3.LUT UP0, URZ, UR11, 0x1b0, URZ, 0xc0, !UPT ;  /* 0x000001b00bff7892 */ /* 0x000ff2000f80c0ff */
[----:B------:R-:W-:Y:S05]  /*67d0*/  BRA.U !UP0, `(.L_x_112) ;  /* 0x00000001087c7547 */ /* 0x000fea000b800000 */
[----:B------:R-:W1:Y:S01]  /*67e0*/  LDCU.64 UR8, c[0x4][0x80] ;  /* 0x01001000ff0877ac */ /* 0x000e620008000a00 */
[----:B------:R-:W-:Y:S01]  /*67f0*/  MOV R2, 0x0 ;  /* 0x0000000000027802 */ /* 0x000fe20000000f00 */
[----:B------:R-:W-:Y:S02]  /*6800*/  HFMA2 R12, -RZ, RZ, 0, 5.9604644775390625e-08 ;  /* 0x00000001ff0c7431 */ /* 0x000fe400000001ff */
[----:B------:R-:W-:Y:S01]  /*6810*/  IMAD.MOV.U32 R8, RZ, RZ, 0x70 ;  /* 0x00000070ff087424 */ /* 0x000fe200078e00ff */
[----:B------:R2:W3:Y:S01]  /*6820*/  LDC.64 R14, c[0x4][R2] ;  /* 0x01000000020e7b82 */ /* 0x0004e20000000a00 */
[----:B------:R-:W4:Y:S01]  /*6830*/  LDCU.64 UR6, c[0x4][0x88] ;  /* 0x01001100ff0677ac */ /* 0x000f220008000a00 */
[----:B------:R-:W-:Y:S01]  /*6840*/  IMAD.MOV.U32 R13, RZ, RZ, RZ ;  /* 0x000000ffff0d7224 */ /* 0x000fe200078e00ff */
[----:B------:R-:W2:Y:S01]  /*6850*/  LDCU.64 UR4, c[0x4][0x8] ;  /* 0x01000100ff0477ac */ /* 0x000ea20008000a00 */
[----:B-1----:R-:W-:Y:S01]  /*6860*/  MOV R5, UR9 ;  /* 0x0000000900057c02 */ /* 0x002fe20008000f00 */
[----:B------:R-:W-:Y:S01]  /*6870*/  IMAD.U32 R4, RZ, RZ, UR8 ;  /* 0x00000008ff047e24 */ /* 0x000fe2000f8e00ff */
[----:B----4-:R-:W-:Y:S01]  /*6880*/  MOV R7, UR7 ;  /* 0x0000000700077c02 */ /* 0x010fe20008000f00 */
[----:B------:R-:W-:Y:S01]  /*6890*/  IMAD.U32 R6, RZ, RZ, UR6 ;  /* 0x00000006ff067e24 */ /* 0x000fe2000f8e00ff */
[----:B--2---:R-:W-:Y:S01]  /*68a0*/  MOV R11, UR5 ;  /* 0x00000005000b7c02 */ /* 0x004fe20008000f00 */
[----:B------:R-:W-:Y:S02]  /*68b0*/  IMAD.U32 R10, RZ, RZ, UR4 ;  /* 0x00000004ff0a7e24 */ /* 0x000fe4000f8e00ff */
[----:B------:R-:W-:Y:S07]  /*68c0*/  LEPC R20, `(.L_x_113) ;  /* 0x000000001014794e */ /* 0x000fee0000000000 */
[----:B---3-5:R-:W-:Y:S05]  /*68d0*/  CALL.ABS.NOINC R14 ;  /* 0x000000000e007343 */ /* 0x028fea0003c00000 */
.L_x_113:
[----:B------:R-:W1:Y:S01]  /*68e0*/  LDCU.64 UR8, c[0x4][0x80] ;  /* 0x01001000ff0877ac */ /* 0x000e620008000a00 */
[----:B------:R-:W2:Y:S01]  /*68f0*/  LDC.64 R2, c[0x4][R2] ;  /* 0x0100000002027b82 */ /* 0x000ea20000000a00 */
[----:B------:R-:W-:Y:S02]  /*6900*/  HFMA2 R12, -RZ, RZ, 0, 5.9604644775390625e-08 ;  /* 0x00000001ff0c7431 */ /* 0x000fe400000001ff */
[----:B------:R-:W-:Y:S02]  /*6910*/  IMAD.MOV.U32 R8, RZ, RZ, 0x70 ;  /* 0x00000070ff087424 */ /* 0x000fe400078e00ff */
[----:B------:R-:W-:Y:S01]  /*6920*/  IMAD.MOV.U32 R13, RZ, RZ, RZ ;  /* 0x000000ffff0d7224 */ /* 0x000fe200078e00ff */
[----:B------:R-:W3:Y:S01]  /*6930*/  LDCU.64 UR6, c[0x4][0x88] ;  /* 0x01001100ff0677ac */ /* 0x000ee20008000a00 */
[----:B------:R-:W4:Y:S01]  /*6940*/  LDCU.64 UR4, c[0x4][0x8] ;  /* 0x01000100ff0477ac */ /* 0x000f220008000a00 */
[----:B-1----:R-:W-:Y:S02]  /*6950*/  MOV R4, UR8 ;  /* 0x0000000800047c02 */ /* 0x002fe40008000f00 */
[----:B------:R-:W-:Y:S02]  /*6960*/  MOV R5, UR9 ;  /* 0x0000000900057c02 */ /* 0x000fe40008000f00 */
[----:B---3--:R-:W-:Y:S01]  /*6970*/  MOV R7, UR7 ;  /* 0x0000000700077c02 */ /* 0x008fe20008000f00 */
[----:B------:R-:W-:Y:S01]  /*6980*/  IMAD.U32 R6, RZ, RZ, UR6 ;  /* 0x00000006ff067e24 */ /* 0x000fe2000f8e00ff */
[----:B----4-:R-:W-:Y:S01]  /*6990*/  MOV R11, UR5 ;  /* 0x00000005000b7c02 */ /* 0x010fe20008000f00 */
[----:B------:R-:W-:Y:S02]  /*69a0*/  IMAD.U32 R10, RZ, RZ, UR4 ;  /* 0x00000004ff0a7e24 */ /* 0x000fe4000f8e00ff */
[----:B------:R-:W-:Y:S07]  /*69b0*/  LEPC R20, `(.L_x_112) ;  /* 0x000000001014794e */ /* 0x000fee0000000000 */
[----:B--2---:R-:W-:Y:S05]  /*69c0*/  CALL.ABS.NOINC R2 ;  /* 0x0000000002007343 */ /* 0x004fea0003c00000 */
.L_x_112:
[----:B------:R-:W-:Y:S02]  /*69d0*/  R2UR UR6, R49 ;  /* 0x00000000310672ca */ /* 0x000fe400000e0000 */
[----:B------:R-:W-:Y:S02]  /*69e0*/  R2UR UR5, R57 ;  /* 0x00000000390572ca */ /* 0x000fe400000e0000 */
[----:B------:R-:W-:Y:S02]  /*69f0*/  R2UR UR4, R56 ;  /* 0x00000000380472ca */ /* 0x000fe400000e0000 */
[----:B------:R-:W-:Y:S02]  /*6a00*/  ISETP.NE.U32.AND P4, PT, R42, RZ, PT ;  /* 0x000000ff2a00720c */ /* 0x000fe40003f85070 */
[----:B------:R-:W-:Y:S02]  /*6a10*/  ISETP.NE.U32.AND P2, PT, RZ, UR60, PT ;  /* 0x0000003cff007c0c */ /* 0x000fe4000bf45070 */
[----:B------:R-:W-:Y:S02]  /*6a20*/  ISETP.NE.AND.EX P4, PT, R43, RZ, PT, P4 ;  /* 0x000000ff2b00720c */ /* 0x000fe40003f85340 */
[----:B------:R-:W-:Y:S01]  /*6a30*/  ISETP.NE.AND.EX P2, PT, RZ, UR61, PT, P2 ;  /* 0x0000003dff007c0c */ /* 0x000fe2000bf45320 */
[----:B------:R-:W-:Y:S02]  /*6a40*/  UISETP.NE.AND UP2, UPT, UR6, URZ, UPT ;  /* 0x000000ff0600728c */ /* 0x000fe4000bf45270 */
[----:B------:R-:W-:Y:S04]  /*6a50*/  UISETP.NE.U32.AND UP0, UPT, UR5, URZ, UPT ;  /* 0x000000ff0500728c */ /* 0x000fe8000bf05070 */
[----:B------:R-:W-:Y:S01]  /*6a60*/  UISETP.NE.AND.EX UP1, UPT, UR4, URZ, UPT, UP0 ;  /* 0x000000ff0400728c */ /* 0x000fe2000bf25300 */
[----:B------:R-:W-:Y:S01]  /*6a70*/  PLOP3.LUT P1, PT, PT, PT, UP2, 0x80, 0x8 ;  /* 0x000000000008781c */ /* 0x000fe20003f2f028 */
[----:B------:R-:W-:Y:S03]  /*6a80*/  UPLOP3.LUT UP0, UPT, UPT, UPT, UPT, 0x40, 0x4 ;  /* 0x000000000004789c */ /* 0x000fe60003f0e870 */
[----:B------:R-:W-:Y:S06]  /*6a90*/  @UP2 UPLOP3.LUT UP0, UPT, UPT, UPT, UP1, 0x80, 0x8 ;  /* 0x000000000008289c */ /* 0x000fec0003f0f010 */
[----:B------:R-:W-:Y:S01]  /*6aa0*/  PLOP3.LUT P0, PT, PT, PT, UP0, 0x80, 0x8 ;  /* 0x000000000008781c */ /* 0x000fe20003f0f008 */
[----:B------:R-:W-:Y:S01]  /*6ab0*/  @!UPT UIADD3 URZ, UPT, UPT, URZ, URZ, URZ ;  /* 0x000000fffffff290 */ /* 0x000fe2000fffe0ff */
[----:B------:R-:W-:Y:S11]  /*6ac0*/  BRA.U !UP1, `(.L_x_114) ;  /* 0x0000000109407547 */ /* 0x000ff6000b800000 */
[----:B------:R-:W-:Y:S01]  /*6ad0*/  UISETP.NE.U32.AND UP0, UPT, UR60, URZ, UPT ;  /* 0x000000ff3c00728c */ /* 0x000fe2000bf05070 */
[----:B------:R-:W-:Y:S01]  /*6ae0*/  R2UR UR6, R57 ;  /* 0x00000000390672ca */ /* 0x000fe200000e0000 */
[----:B------:R-:W1:Y:S01]  /*6af0*/  LDCU.64 UR8, c[0x0][0x358] ;  /* 0x00006b00ff0877ac */ /* 0x000e620008000a00 */
[----:B------:R-:W-:Y:S02]  /*6b00*/  HFMA2 R45, -RZ, RZ, 0, 5.9604644775390625e-08 ;  /* 0x00000001ff2d7431 */ /* 0x000fe400000001ff */
[----:B------:R-:W-:Y:S01]  /*6b10*/  IMAD.MOV.U32 R0, RZ, RZ, 0x1 ;  /* 0x00000001ff007424 */ /* 0x000fe200078e00ff */
[----:B------:R-:W-:Y:S06]  /*6b20*/  UISETP.NE.AND.EX UP0, UPT, UR61, URZ, UPT, UP0 ;  /* 0x000000ff3d00728c */ /* 0x000fec000bf05300 */
[----:B------:R-:W-:Y:S05]  /*6b30*/  PLOP3.LUT P3, PT, PT, PT, UP0, 0x80, 0x8 ;  /* 0x000000000008781c */ /* 0x000fea0003f6f008 */
[----:B------:R-:W2:Y:S01]  /*6b40*/  @UP0 LDCU.64 UR4, c[0x0][0x888] ;  /* 0x00011100ff0407ac */ /* 0x000ea20008000a00 */
[----:B------:R-:W-:Y:S07]  /*6b50*/  @UP0 UIMAD UR6, UR36, UR6, URZ ;  /* 0x00000006240602a4 */ /* 0x000fee000f8e02ff */
[----:B------:R-:W-:Y:S01]  /*6b60*/  @!P3 PRMT R45, R0, 0x7610, R45 ;  /* 0x00007610002db816 */ /* 0x000fe2000000002d */
[----:B--2---:R-:W-:Y:S06]  /*6b70*/  @UP0 UIMAD.WIDE UR4, UR6, 0x4, UR4 ;  /* 0x00000004060408a5 */ /* 0x004fec000f8e0204 */
[----:B-----5:R-:W-:Y:S02]  /*6b80*/  IMAD.U32 R26, RZ, RZ, UR4 ;  /* 0x00000004ff1a7e24 */ /* 0x020fe4000f8e00ff */
[----:B------:R-:W-:Y:S03]  /*6b90*/  IMAD.U32 R27, RZ, RZ, UR5 ;  /* 0x00000005ff1b7e24 */ /* 0x000fe6000f8e00ff */
[----:B------:R-:W2:Y:S02]  /*6ba0*/  @!UP0 LDCU UR4, c[0x0][0x880] ;  /* 0x00011000ff0487ac */ /* 0x000ea40008000800 */
[----:B-1----:R1:W5:Y:S02]  /*6bb0*/  @P3 LDG.E R26, desc[UR8][R26.64] ;  /* 0x000000081a1a3981 */ /* 0x002364000c1e1900 */
[----:B-12---:R-:W-:Y:S02]  /*6bc0*/  @!P3 MOV R26, UR4 ;  /* 0x00000004001abc02 */ /* 0x006fe40008000f00 */
.L_x_114:
[----:B------:R-:W-:Y:S05]  /*6bd0*/  @!P4 BRA `(.L_x_115) ;  /* 0x000000000024c947 */ /* 0x000fea0003800000 */
[----:B------:R-:W-:Y:S01]  /*6be0*/  ISETP.NE.U32.AND P3, PT, R40, RZ, PT ;  /* 0x000000ff2800720c */ /* 0x000fe20003f65070 */
[----:B------:R-:W1:Y:S03]  /*6bf0*/  LDCU.64 UR4, c[0x0][0x358] ;  /* 0x00006b00ff0477ac */ /* 0x000e660008000a00 */
[----:B------:R-:W-:Y:S11]  /*6c00*/  ISETP.NE.AND.EX P3, PT, R41, RZ, PT, P3 ;  /* 0x000000ff2900720c */ /* 0x000ff60003f65330 */
[----:B------:R-:W-:Y:S02]  /*6c10*/  @!UPT UIADD3 URZ, UPT, UPT, URZ, URZ, URZ ;  /* 0x000000fffffff290 */ /* 0x000fe4000fffe0ff */
[----:B------:R-:W2:Y:S01]  /*6c20*/  @P3 LDC.64 R2, c[0x0][0x8a8] ;  /* 0x00022a00ff023b82 */ /* 0x000ea20000000a00 */
[----:B------:R-:W-:Y:S04]  /*6c30*/  @P3 IMAD R0, R42, UR36, RZ ;  /* 0x000000242a003c24 */ /* 0x000fe8000f8e02ff */
[----:B--2---:R-:W-:Y:S05]  /*6c40*/  @P3 IMAD.WIDE R2, R0, 0x4, R2 ;  /* 0x0000000400023825 */ /* 0x004fea00078e0202 */
[----:B-1---5:R1:W5:Y:S02]  /*6c50*/  @P3 LDG.E R24, desc[UR4][R2.64] ;  /* 0x0000000402183981 */ /* 0x022364000c1e1900 */
[----:B-1----:R-:W2:Y:S02]  /*6c60*/  @!P3 LDC R24, c[0x0][0x8a0] ;  /* 0x00022800ff18bb82 */ /* 0x002ea40000000800 */
.L_x_115:
[----:B-----5:R-:W-:Y:S01]  /*6c70*/  FSETP.NEU.AND P3, PT, R26, RZ, PT ;  /* 0x000000ff1a00720b */ /* 0x020fe20003f6d000 */
[----:B------:R-:W-:Y:S01]  /*6c80*/  IMAD.U32 R2, RZ, RZ, UR46 ;  /* 0x0000002eff027e24 */ /* 0x000fe2000f8e00ff */
[----:B------:R-:W-:Y:S01]  /*6c90*/  SEL R5, RZ, 0xffffffff, P2 ;  /* 0xffffffffff057807 */ /* 0x000fe20001000000 */
[----:B------:R-:W-:Y:S01]  /*6ca0*/  ULOP3.LUT UR4, UR55, 0x1, URZ, 0x3c, !UPT ;  /* 0x0000000137047892 */ /* 0x000fe2000f8e3cff */
[----:B------:R-:W-:Y:S01]  /*6cb0*/  @P1 LOP3.LUT P2, RZ, R45, 0xff, RZ, 0xc0, !PT ;  /* 0x000000ff2dff1812 */ /* 0x000fe2000784c0ff */
[----:B------:R-:W-:Y:S01]  /*6cc0*/  BSSY B1, `(.L_x_116) ;  /* 0x000003d000017945 */ /* 0x000fe20003800000 */
[----:B------:R-:W-:Y:S01]  /*6cd0*/  @P1 SEL R0, RZ, 0xffffffff, P3 ;  /* 0xffffffffff001807 */ /* 0x000fe20001800000 */
[----:B------:R-:W-:Y:S01]  /*6ce0*/  IMAD.MOV.U32 R65, RZ, RZ, 0x1 ;  /* 0x00000001ff417424 */ /* 0x000fe200078e00ff */
[----:B------:R-:W-:Y:S01]  /*6cf0*/  LEA R2, R2, UR44, 0x3 ;  /* 0x0000002c02027c11 */ /* 0x000fe2000f8e18ff */
[----:B------:R-:W-:Y:S01]  /*6d00*/  IMAD.U32 R63, RZ, RZ, UR4 ;  /* 0x00000004ff3f7e24 */ /* 0x000fe2000f8e00ff */
[----:B------:R-:W-:Y:S01]  /*6d10*/  @P0 SEL R0, R5, R0, !P2 ;  /* 0x0000000005000207 */ /* 0x000fe20005000000 */
[----:B------:R-:W-:Y:S01]  /*6d20*/  IMAD.U32 R64, RZ, RZ, UR46 ;  /* 0x0000002eff407e24 */ /* 0x000fe2000f8e00ff */
[----:B------:R-:W-:Y:S02]  /*6d30*/  LEA R27, R22, UR44, 0x3 ;  /* 0x0000002c161b7c11 */ /* 0x000fe4000f8e18ff */
[----:B------:R-:W-:Y:S02]  /*6d40*/  CS2R R38, SRZ ;  /* 0x0000000000267805 */ /* 0x000fe4000001ff00 */
[----:B------:R-:W-:Y:S02]  /*6d50*/  @P1 LOP3.LUT R0, R0, 0x1, RZ, 0xc0, !PT ;  /* 0x0000000100001812 */ /* 0x000fe400078ec0ff */
[----:B------:R-:W-:Y:S02]  /*6d60*/  CS2R R36, SRZ ;  /* 0x0000000000247805 */ /* 0x000fe4000001ff00 */
[----:B------:R-:W-:Y:S02]  /*6d70*/  SHF.L.U32 R3, R53, 0x1f, RZ ;  /* 0x0000001f35037819 */ /* 0x000fe400000006ff */
[----:B------:R-:W-:Y:S02]  /*6d80*/  CS2R R30, SRZ ;  /* 0x00000000001e7805 */ /* 0x000fe4000001ff00 */
[----:B------:R-:W-:Y:S02]  /*6d90*/  ISETP.NE.U32.OR P5, PT, R0, 0x1, !P1 ;  /* 0x000000010000780c */ /* 0x000fe40004fa5470 */
[----:B------:R-:W-:Y:S02]  /*6da0*/  CS2R R28, SRZ ;  /* 0x00000000001c7805 */ /* 0x000fe4000001ff00 */
[----:B------:R-:W-:Y:S02]  /*6db0*/  PLOP3.LUT P2, PT, PT, PT, UP1, 0x80, 0x8 ;  /* 0x000000000008781c */ /* 0x000fe40003f4f018 */
[----:B------:R-:W-:Y:S02]  /*6dc0*/  LEA.HI R25, R22, R22, RZ, 0x1 ;  /* 0x0000001616197211 */ /* 0x000fe400078f08ff */
[----:B------:R-:W-:Y:S02]  /*6dd0*/  LOP3.LUT P4, R50, R45, 0xff, RZ, 0xc0, !PT ;  /* 0x000000ff2d327812 */ /* 0x000fe4000788c0ff */
[----:B------:R-:W-:Y:S02]  /*6de0*/  SEL R4, RZ, 0xffffffff, P3 ;  /* 0xffffffffff047807 */ /* 0x000fe40001800000 */
[----:B------:R-:W-:Y:S02]  /*6df0*/  P2R R61, PR, RZ, 0x20 ;  /* 0x00000020ff3d7803 */ /* 0x000fe40000000000 */
[----:B------:R-:W-:Y:S03]  /*6e00*/  @P5 SHF.L.U32 R0, R63, 0x1f, RZ ;  /* 0x0000001f3f005819 */ /* 0x000fe600000006ff */
[----:B------:R-:W-:Y:S01]  /*6e10*/  @P2 SEL R4, R5, R4, !P4 ;  /* 0x0000000405042207 */ /* 0x000fe20006000000 */
[----:B------:R1:W3:Y:S03]  /*6e20*/  @P5 SYNCS.PHASECHK.TRANS64.TRYWAIT P1, [R2+URZ+0x1a0], R0 ;  /* 0x0001a000020055a7 */ /* 0x0002e600080211ff */
[----:B------:R-:W-:Y:S04]  /*6e30*/  LOP3.LUT R4, R4, 0x1, RZ, 0xc0, !PT ;  /* 0x0000000104047812 */ /* 0x000fe800078ec0ff */
[----:B------:R-:W-:Y:S04]  /*6e40*/  ISETP.NE.U32.AND P2, PT, R4, 0x1, PT ;  /* 0x000000010400780c */ /* 0x000fe80003f45070 */
[----:B------:R-:W-:Y:S01]  /*6e50*/  P2R R66, PR, RZ, 0x4 ;  /* 0x00000004ff427803 */ /* 0x000fe20000000000 */
[----:B------:R4:W2:Y:S01]  /*6e60*/  SYNCS.PHASECHK.TRANS64.TRYWAIT P0, [R27+URZ+0x200], R3 ;  /* 0x000200031b0075a7 */ /* 0x0008a200080011ff */
[C---:B-1----:R-:W-:Y:S01]  /*6e70*/  IMAD.SHL.U32 R0, R25.reuse, 0x20, RZ ;  /* 0x0000002019007824 */ /* 0x042fe200078e00ff */
[----:B------:R-:W-:Y:S04]  /*6e80*/  LOP3.LUT R25, R25, 0xffe, RZ, 0xc0, !PT ;  /* 0x00000ffe19197812 */ /* 0x000fe800078ec0ff */
[----:B------:R-:W-:Y:S01]  /*6e90*/  LOP3.LUT R0, R0, 0xffffffc0, RZ, 0xc0, !PT ;  /* 0xffffffc000007812 */ /* 0x000fe200078ec0ff */
[----:B------:R-:W-:Y:S04]  /*6ea0*/  IMAD.IADD R25, R22, 0x1, -R25 ;  /* 0x0000000116197824 */ /* 0x000fe800078e0a19 */
[----:B------:R-:W-:Y:S04]  /*6eb0*/  IMAD.IADD R0, R23, 0x1, R0 ;  /* 0x0000000117007824 */ /* 0x000fe800078e0200 */
[----:B------:R-:W-:Y:S01]  /*6ec0*/  IMAD R25, R25, 0x100000, R0 ;  /* 0x0010000019197824 */ /* 0x000fe200078e0200 */
[----:B---3--:R-:W-:Y:S01]  /*6ed0*/  @P5 SEL R65, RZ, 0x1, !P1 ;  /* 0x00000001ff415807 */ /* 0x008fe20004800000 */
[----:B----4-:R-:W-:Y:S06]  /*6ee0*/  @!P5 BRA `(.L_x_117) ;  /* 0x000000000068d947 */ /* 0x010fec0003800000 */
[----:B------:R-:W-:Y:S01]  /*6ef0*/  HFMA2 R31, -RZ, RZ, 0, 0 ;  /* 0x00000000ff1f7431 */ /* 0x000fe200000001ff */
[----:B------:R-:W-:Y:S01]  /*6f00*/  ISETP.NE.AND P1, PT, R65, RZ, PT ;  /* 0x000000ff4100720c */ /* 0x000fe20003f25270 */
[----:B------:R-:W-:Y:S01]  /*6f10*/  IMAD.U32 R0, RZ, RZ, UR46 ;  /* 0x0000002eff007e24 */ /* 0x000fe2000f8e00ff */
[----:B------:R-:W-:Y:S11]  /*6f20*/  BSSY B0, `(.L_x_118) ;  /* 0x0000005000007945 */ /* 0x000ff60003800000 */
[----:B------:R-:W-:Y:S05]  /*6f30*/  @P1 BRA `(.L_x_119) ;  /* 0x00000000000c1947 */ /* 0x000fea0003800000 */
[----:B------:R-:W-:Y:S04]  /*6f40*/  SHF.L.U32 R4, R63, 0x1f, RZ ;  /* 0x0000001f3f047819 */ /* 0x000fe800000006ff */
[----:B------:R-:W1:Y:S02]  /*6f50*/  SYNCS.PHASECHK.TRANS64.TRYWAIT P1, [R2+URZ+0x1a0], R4 ;  /* 0x0001a004020075a7 */ /* 0x000e6400080211ff */
[----:B-1----:R-:W-:Y:S05]  /*6f60*/  @!P1 BRA `(.L_x_120) ;  /* 0x0000002400c49947 */ /* 0x002fea0003800000 */
.L_x_119:
[----:B------:R-:W-:Y:S05]  /*6f70*/  BSYNC B0 ;  /* 0x0000000000007941 */ /* 0x000fea0003800000 */
.L_x_118:
[----:B------:R-:W-:Y:S01]  /*6f80*/  ISETP.NE.AND P1, PT, R66, RZ, PT ;  /* 0x000000ff4200720c */ /* 0x000fe20003f25270 */
[----:B------:R-:W-:Y:S01]  /*6f90*/  IMAD.MOV.U32 R30, RZ, RZ, RZ ;  /* 0x000000ffff1e7224 */ /* 0x000fe200078e00ff */
[----:B------:R-:W-:Y:S02]  /*6fa0*/  CS2R R28, SRZ ;  /* 0x00000000001c7805 */ /* 0x000fe4000001ff00 */
[----:B------:R-:W-:Y:S02]  /*6fb0*/  CS2R R38, SRZ ;  /* 0x0000000000267805 */ /* 0x000fe4000001ff00 */
[----:B------:R-:W-:Y:S07]  /*6fc0*/  CS2R R36, SRZ ;  /* 0x0000000000247805 */ /* 0x000fee000001ff00 */
[----:B-1----:R-:W-:Y:S01]  /*6fd0*/  @P1 IMAD R2, R0, 0x800, R44 ;  /* 0x0000080000021824 */ /* 0x002fe200078e022c */
[----:B------:R-:W-:Y:S05]  /*6fe0*/  @P1 WARPSYNC.ALL ;  /* 0x0000000000001948 */ /* 0x000fea0003800000 */
[----:B------:R-:W-:Y:S01]  /*6ff0*/  @P1 LEA R2, R2, UR44, 0x1 ;  /* 0x0000002c02021c11 */ /* 0x000fe2000f8e08ff */
[----:B------:R-:W-:Y:S04]  /*7000*/  UIADD3 UR4, UPT, UPT, UR46, 0x1, URZ ;  /* 0x000000012e047890 */ /* 0x000fe8000fffe0ff */
[----:B------:R1:W3:Y:S01]  /*7010*/  @P1 LDSM.16.M88.4 R28, [R2+0x400] ;  /* 0x00040000021c183b */ /* 0x0002e20000000200 */
[----:B------:R-:W-:Y:S01]  /*7020*/  UISETP.NE.AND UP0, UPT, UR4, 0x3, UPT ;  /* 0x000000030400788c */ /* 0x000fe2000bf05270 */
[----:B------:R-:W-:Y:S03]  /*7030*/  @P1 IMAD R0, R54, 0x2, R2 ;  /* 0x0000000236001824 */ /* 0x000fe600078e0202 */
[----:B------:R-:W-:Y:S02]  /*7040*/  USEL UR5, URZ, 0x1, UP0 ;  /* 0x00000001ff057887 */ /* 0x000fe40008000000 */
[----:B------:R1:W4:Y:S01]  /*7050*/  @P1 LDSM.16.M88.4 R36, [R0+0x400] ;  /* 0x000400000024183b */ /* 0x0003220000000200 */
[----:B------:R-:W-:Y:S03]  /*7060*/  USEL UR4, UR4, URZ, UP0 ;  /* 0x000000ff04047287 */ /* 0x000fe60008000000 */
[----:B------:R-:W-:Y:S03]  /*7070*/  LOP3.LUT R63, R63, UR5, RZ, 0x3c, !PT ;  /* 0x000000053f3f7c12 */ /* 0x000fe6000f8e3cff */
[----:B------:R-:W-:Y:S02]  /*7080*/  IMAD.U32 R64, RZ, RZ, UR4 ;  /* 0x00000004ff407e24 */ /* 0x000fe4000f8e00ff */
.L_x_117:
[----:B------:R-:W-:Y:S05]  /*7090*/  BSYNC B1 ;  /* 0x0000000000017941 */ /* 0x000fea0003800000 */
.L_x_116:
[----:B-1----:R-:W-:Y:S04]  /*70a0*/  SHF.R.U32.HI R0, RZ, 0x15, R25 ;  /* 0x00000015ff007819 */ /* 0x002fe80000011619 */
[----:B------:R-:W-:Y:S01]  /*70b0*/  LOP3.LUT P1, RZ, R0, 0x3, R46, 0x48, !PT ;  /* 0x0000000300ff7812 */ /* 0x000fe2000782482e */
[----:B------:R-:W-:Y:S01]  /*70c0*/  @!UPT UIADD3 URZ, UPT, UPT, URZ, URZ, URZ ;  /* 0x000000fffffff290 */ /* 0x000fe2000fffe0ff */
[----:B--2---:R-:W-:Y:S11]  /*70d0*/  @P0 BRA `(.L_x_121) ;  /* 0x0000000000080947 */ /* 0x004ff60003800000 */
[----:B------:R-:W1:Y:S02]  /*70e0*/  SYNCS.PHASECHK.TRANS64.TRYWAIT P0, [R27+URZ+0x200], R3 ;  /* 0x000200031b0075a7 */ /* 0x000e6400080011ff */
[----:B-1----:R-:W-:Y:S05]  /*70f0*/  @!P0 BRA `(.L_x_122) ;  /* 0x0000002400748947 */ /* 0x002fea0003800000 */
.L_x_121:
[----:B------:R-:W-:Y:S05]  /*7100*/  @!P1 BRA `(.L_x_123) ;  /* 0x0000000000409947 */ /* 0x000fea0003800000 */
[----:B------:R-:W2:Y:S01]  /*7110*/  LDCU.64 UR8, c[0x4][0x70] ;  /* 0x01000e00ff0877ac */ /* 0x000ea20008000a00 */
[----:B-1----:R-:W-:Y:S01]  /*7120*/  MOV R3, 0x0 ;  /* 0x0000000000037802 */ /* 0x002fe20000000f00 */
[----:B------:R-:W-:Y:S02]  /*7130*/  HFMA2 R12, -RZ, RZ, 0, 5.9604644775390625e-08 ;  /* 0x00000001ff0c7431 */ /* 0x000fe400000001ff */
[----:B------:R-:W-:Y:S02]  /*7140*/  IMAD.MOV.U32 R8, RZ, RZ, 0x192 ;  /* 0x00000192ff087424 */ /* 0x000fe400078e00ff */
[----:B------:R-:W-:Y:S01]  /*7150*/  IMAD.MOV.U32 R13, RZ, RZ, RZ ;  /* 0x000000ffff0d7224 */ /* 0x000fe200078e00ff */
[----:B------:R-:W1:Y:S01]  /*7160*/  LDCU.64 UR6, c[0x4][0x78] ;  /* 0x01000f00ff0677ac */ /* 0x000e620008000a00 */
[----:B------:R-:W3:Y:S01]  /*7170*/  LDC.64 R2, c[0x4][R3] ;  /* 0x0100000003027b82 */ /* 0x000ee20000000a00 */
[----:B------:R-:W5:Y:S01]  /*7180*/  LDCU.64 UR4, c[0x4][0x10] ;  /* 0x01000200ff0477ac */ /* 0x000f620008000a00 */
[----:B--2---:R-:W-:Y:S01]  /*7190*/  MOV R5, UR9 ;  /* 0x0000000900057c02 */ /* 0x004fe20008000f00 */
[----:B------:R-:W-:Y:S01]  /*71a0*/  IMAD.U32 R4, RZ, RZ, UR8 ;  /* 0x00000008ff047e24 */ /* 0x000fe2000f8e00ff */
[----:B-1----:R-:W-:Y:S01]  /*71b0*/  MOV R7, UR7 ;  /* 0x0000000700077c02 */ /* 0x002fe20008000f00 */
[----:B------:R-:W-:Y:S01]  /*71c0*/  IMAD.U32 R6, RZ, RZ, UR6 ;  /* 0x00000006ff067e24 */ /* 0x000fe2000f8e00ff */
[----:B-----5:R-:W-:Y:S01]  /*71d0*/  MOV R11, UR5 ;  /* 0x00000005000b7c02 */ /* 0x020fe20008000f00 */
[----:B------:R-:W-:Y:S02]  /*71e0*/  IMAD.U32 R10, RZ, RZ, UR4 ;  /* 0x00000004ff0a7e24 */ /* 0x000fe4000f8e00ff */
[----:B------:R-:W-:Y:S07]  /*71f0*/  LEPC R20, `(.L_x_123) ;  /* 0x000000001014794e */ /* 0x000fee0000000000 */
[----:B---34-:R-:W-:Y:S05]  /*7200*/  CALL.ABS.NOINC R2 ;  /* 0x0000000002007343 */ /* 0x018fea0003c00000 */
.L_x_123:
[----:B-1-3--:R-:W-:Y:S01]  /*7210*/  SHF.L.U32 R3, R28, 0x10, RZ ;  /* 0x000000101c037819 */ /* 0x00afe200000006ff */
[----:B------:R-:W-:Y:S05]  /*7220*/  WARPSYNC.ALL ;  /* 0x0000000000007948 */ /* 0x000fea0003800000 */
[----:B------:R-:W-:Y:S01]  /*7230*/  R2UR UR4, R25 ;  /* 0x00000000190472ca */ /* 0x000fe200000e0000 */
[----:B------:R-:W-:Y:S01]  /*7240*/  BSSY.RECONVERGENT B0, `(.L_x_124) ;  /* 0x0000051000007945 */ /* 0x000fe20003800200 */
[----:B------:R-:W-:Y:S02]  /*7250*/  SHF.L.U32 R20, R30, 0x10, RZ ;  /* 0x000000101e147819 */ /* 0x000fe400000006ff */
[----:B------:R-:W-:Y:S02]  /*7260*/  SHF.L.U32 R62, R54, 0x1, RZ ;  /* 0x00000001363e7819 */ /* 0x000fe400000006ff */
[----:B------:R-:W-:Y:S07]  /*7270*/  ISETP.NE.AND P0, PT, R55, RZ, PT ;  /* 0x000000ff3700720c */ /* 0x000fee0003f05270 */
[----:B------:R-:W1:Y:S02]  /*7280*/  LDTM.16dp256bit.x4 R4, tmem[UR4] ;  /* 0x00000004000479ee */ /* 0x000e640008120000 */
[----:B-1----:R-:W-:Y:S01]  /*7290*/  FMUL R0, R24, R4 ;  /* 0x0000000418007220 */ /* 0x002fe20000400000 */
[----:B------:R-:W-:Y:S01]  /*72a0*/  LOP3.LUT R4, R28, 0xffff0000, RZ, 0xc0, !PT ;  /* 0xffff00001c047812 */ /* 0x000fe200078ec0ff */
[----:B------:R-:W-:Y:S01]  /*72b0*/  FMUL R2, R24, R5 ;  /* 0x0000000518027220 */ /* 0x000fe20000400000 */
[C---:B------:R-:W-:Y:S01]  /*72c0*/  SHF.L.U32 R5, R29.reuse, 0x10, RZ ;  /* 0x000000101d057819 */ /* 0x040fe200000006ff */
[----:B------:R-:W-:Y:S01]  /*72d0*/  FFMA R0, R26, R3, R0 ;  /* 0x000000031a007223 */ /* 0x000fe20000000000 */
[----:B------:R-:W-:Y:S01]  /*72e0*/  FMUL R3, R24, R6 ;  /* 0x0000000618037220 */ /* 0x000fe20000400000 */
[----:B------:R-:W-:Y:S01]  /*72f0*/  LOP3.LUT R6, R29, 0xffff0000, RZ, 0xc0, !PT ;  /* 0xffff00001d067812 */ /* 0x000fe200078ec0ff */
[----:B------:R-:W-:Y:S01]  /*7300*/  FFMA R2, R26, R4, R2 ;  /* 0x000000041a027223 */ /* 0x000fe20000000002 */
[----:B------:R-:W-:Y:S01]  /*7310*/  FMUL R7, R24, R7 ;  /* 0x0000000718077220 */ /* 0x000fe20000400000 */
[----:B------:R-:W-:Y:S01]  /*7320*/  FFMA R3, R26, R5, R3 ;  /* 0x000000051a037223 */ /* 0x000fe20000000003 */
[C---:B------:R-:W-:Y:S01]  /*7330*/  FMUL R4, R24.reuse, R8 ;  /* 0x0000000818047220 */ /* 0x040fe20000400000 */
[----:B------:R-:W-:Y:S01]  /*7340*/  FMUL R5, R24, R9 ;  /* 0x0000000918057220 */ /* 0x000fe20000400000 */
[----:B------:R-:W-:Y:S01]  /*7350*/  F2FP.BF16.F32.PACK_AB R32, R2, R0 ;  /* 0x000000000220723e */ /* 0x000fe200000010ff */
[----:B------:R-:W-:Y:S01]  /*7360*/  FFMA R7, R26, R6, R7 ;  /* 0x000000061a077223 */ /* 0x000fe20000000007 */
[----:B------:R-:W-:Y:S01]  /*7370*/  LOP3.LUT R0, R30, 0xffff0000, RZ, 0xc0, !PT ;  /* 0xffff00001e007812 */ /* 0x000fe200078ec0ff */
[----:B------:R-:W-:Y:S01]  /*7380*/  FFMA R4, R26, R20, R4 ;  /* 0x000000141a047223 */ /* 0x000fe20000000004 */
[----:B------:R-:W-:Y:S01]  /*7390*/  SHF.L.U32 R2, R31, 0x10, RZ ;  /* 0x000000101f027819 */ /* 0x000fe200000006ff */
[----:B------:R-:W-:Y:S01]  /*73a0*/  FMUL R6, R24, R10 ;  /* 0x0000000a18067220 */ /* 0x000fe20000400000 */
[----:B------:R-:W-:Y:S01]  /*73b0*/  F2FP.BF16.F32.PACK_AB R33, R7, R3 ;  /* 0x000000030721723e */ /* 0x000fe200000010ff */
[C---:B------:R-:W-:Y:S01]  /*73c0*/  FFMA R5, R26.reuse, R0, R5 ;  /* 0x000000001a057223 */ /* 0x040fe20000000005 */
[----:B------:R-:W-:Y:S01]  /*73d0*/  LOP3.LUT R3, R31, 0xffff0000, RZ, 0xc0, !PT ;  /* 0xffff00001f037812 */ /* 0x000fe200078ec0ff */
[----:B------:R-:W-:Y:S01]  /*73e0*/  FFMA R6, R26, R2, R6 ;  /* 0x000000021a067223 */ /* 0x000fe20000000006 */
[----:B----4-:R-:W-:Y:S01]  /*73f0*/  SHF.L.U32 R7, R36, 0x10, RZ ;  /* 0x0000001024077819 */ /* 0x010fe200000006ff */
[----:B------:R-:W-:Y:S01]  /*7400*/  FMUL R11, R24, R11 ;  /* 0x0000000b180b7220 */ /* 0x000fe20000400000 */
[----:B------:R-:W-:Y:S01]  /*7410*/  LOP3.LUT R0, R36, 0xffff0000, RZ, 0xc0, !PT ;  /* 0xffff000024007812 */ /* 0x000fe200078ec0ff */
[C---:B------:R-:W-:Y:S01]  /*7420*/  FMUL R8, R24.reuse, R12 ;  /* 0x0000000c18087220 */ /* 0x040fe20000400000 */
[----:B------:R-:W-:Y:S01]  /*7430*/  SHF.L.U32 R2, R37, 0x10, RZ ;  /* 0x0000001025027819 */ /* 0x000fe200000006ff */
[----:B------:R-:W-:Y:S01]  /*7440*/  FMUL R9, R24, R13 ;  /* 0x0000000d18097220 */ /* 0x000fe20000400000 */
[----:B------:R-:W-:Y:S01]  /*7450*/  F2FP.BF16.F32.PACK_AB R34, R5, R4 ;  /* 0x000000040522723e */ /* 0x000fe200000010ff */
[C---:B------:R-:W-:Y:S01]  /*7460*/  FFMA R11, R26.reuse, R3, R11 ;  /* 0x000000031a0b7223 */ /* 0x040fe2000000000b */
[----:B------:R-:W-:Y:S01]  /*7470*/  MOV R5, UR46 ;  /* 0x0000002e00057c02 */ /* 0x000fe20008000f00 */
[C---:B------:R-:W-:Y:S01]  /*7480*/  FFMA R8, R26.reuse, R7, R8 ;  /* 0x000000071a087223 */ /* 0x040fe20000000008 */
[----:B------:R-:W-:Y:S01]  /*7490*/  SHF.L.U32 R3, R39, 0x10, RZ ;  /* 0x0000001027037819 */ /* 0x000fe200000006ff */
[----:B------:R-:W-:Y:S01]  /*74a0*/  FFMA R9, R26, R0, R9 ;  /* 0x000000001a097223 */ /* 0x000fe20000000009 */
[----:B------:R-:W-:Y:S01]  /*74b0*/  LOP3.LUT R0, R37, 0xffff0000, RZ, 0xc0, !PT ;  /* 0xffff000025007812 */ /* 0x000fe200078ec0ff */
[C---:B------:R-:W-:Y:S01]  /*74c0*/  FMUL R10, R24.reuse, R14 ;  /* 0x0000000e180a7220 */ /* 0x040fe20000400000 */
[----:B------:R-:W-:Y:S01]  /*74d0*/  LOP3.LUT R4, R39, 0xffff0000, RZ, 0xc0, !PT ;  /* 0xffff000027047812 */ /* 0x000fe200078ec0ff */
[C---:B------:R-:W-:Y:S01]  /*74e0*/  FMUL R15, R24.reuse, R15 ;  /* 0x0000000f180f7220 */ /* 0x040fe20000400000 */
[----:B------:R-:W-:Y:S01]  /*74f0*/  FMUL R12, R24, R16 ;  /* 0x00000010180c7220 */ /* 0x000fe20000400000 */
[----:B------:R-:W-:Y:S01]  /*7500*/  FFMA R10, R26, R2, R10 ;  /* 0x000000021a0a7223 */ /* 0x000fe2000000000a */
[----:B------:R-:W-:Y:S01]  /*7510*/  LOP3.LUT R2, R38, 0xffff0000, RZ, 0xc0, !PT ;  /* 0xffff000026027812 */ /* 0x000fe200078ec0ff */
[----:B------:R-:W-:Y:S01]  /*7520*/  FFMA R15, R26, R0, R15 ;  /* 0x000000001a0f7223 */ /* 0x000fe2000000000f */
[----:B------:R-:W-:Y:S01]  /*7530*/  SHF.L.U32 R0, R38, 0x10, RZ ;  /* 0x0000001026007819 */ /* 0x000fe200000006ff */
[C---:B------:R-:W-:Y:S01]  /*7540*/  FMUL R13, R24.reuse, R17 ;  /* 0x00000011180d7220 */ /* 0x040fe20000400000 */
[C---:B------:R-:W-:Y:S01]  /*7550*/  FMUL R14, R24.reuse, R18 ;  /* 0x00000012180e7220 */ /* 0x040fe20000400000 */
[----:B------:R-:W-:Y:S01]  /*7560*/  FMUL R19, R24, R19 ;  /* 0x0000001318137220 */ /* 0x000fe20000400000 */
[----:B------:R-:W-:Y:S01]  /*7570*/  LEA R5, R5, R44, 0xb ;  /* 0x0000002c05057211 */ /* 0x000fe200078e58ff */
[C---:B------:R-:W-:Y:S01]  /*7580*/  FFMA R12, R26.reuse, R0, R12 ;  /* 0x000000001a0c7223 */ /* 0x040fe2000000000c */
[C---:B------:R-:W-:Y:S01]  /*7590*/  FFMA R13, R26.reuse, R2, R13 ;  /* 0x000000021a0d7223 */ /* 0x040fe2000000000d */
[C---:B------:R-:W-:Y:S01]  /*75a0*/  FFMA R14, R26.reuse, R3, R14 ;  /* 0x000000031a0e7223 */ /* 0x040fe2000000000e */
[----:B------:R-:W-:Y:S01]  /*75b0*/  FFMA R19, R26, R4, R19 ;  /* 0x000000041a137223 */ /* 0x000fe20000000013 */
[----:B------:R-:W-:Y:S02]  /*75c0*/  F2FP.BF16.F32.PACK_AB R35, R11, R6 ;  /* 0x000000060b23723e */ /* 0x000fe400000010ff */
[----:B------:R-:W-:Y:S02]  /*75d0*/  LEA R5, R5, UR44, 0x1 ;  /* 0x0000002c05057c11 */ /* 0x000fe4000f8e08ff */
[----:B------:R-:W-:Y:S02]  /*75e0*/  F2FP.BF16.F32.PACK_AB R8, R9, R8 ;  /* 0x000000080908723e */ /* 0x000fe400000010ff */
[----:B------:R-:W-:Y:S01]  /*75f0*/  F2FP.BF16.F32.PACK_AB R9, R15, R10 ;  /* 0x0000000a0f09723e */ /* 0x000fe200000010ff */
[----:B------:R1:W-:Y:S01]  /*7600*/  STSM.16.M88.4 [R5+0x400], R32 ;  /* 0x0004002005007844 */ /* 0x0003e20000000200 */
[----:B------:R-:W-:Y:S02]  /*7610*/  F2FP.BF16.F32.PACK_AB R10, R13, R12 ;  /* 0x0000000c0d0a723e */ /* 0x000fe400000010ff */
[----:B------:R-:W-:Y:S02]  /*7620*/  F2FP.BF16.F32.PACK_AB R11, R19, R14 ;  /* 0x0000000e130b723e */ /* 0x000fe400000010ff */
[----:B------:R-:W-:Y:S05]  /*7630*/  IADD3 R0, PT, PT, R62, 0x400, R5 ;  /* 0x000004003e007810 */ /* 0x000fea0007ffe005 */
[----:B------:R1:W-:Y:S01]  /*7640*/  STSM.16.M88.4 [R0], R8 ;  /* 0x0000000800007844 */ /* 0x0003e20000000200 */
[----:B------:R-:W-:Y:S01]  /*7650*/  @!PT LDS RZ, [RZ] ;  /* 0x00000000fffff984 */ /* 0x000fe20000000800 */
[----:B------:R-:W-:Y:S01]  /*7660*/  @!PT LDS RZ, [RZ] ;  /* 0x00000000fffff984 */ /* 0x000fe20000000800 */
[----:B------:R-:W-:Y:S01]  /*7670*/  @!PT LDS RZ, [RZ] ;  /* 0x00000000fffff984 */ /* 0x000fe20000000800 */
[----:B------:R-:W-:Y:S01]  /*7680*/  @!PT LDS RZ, [RZ] ;  /* 0x00000000fffff984 */ /* 0x000fe20000000800 */
[----:B------:R2:W-:Y:S07]  /*7690*/  MEMBAR.ALL.CTA ;  /* 0x0000000000007992 */ /* 0x0005ee0000008000 */
[----:B--2---:R-:W2:Y:S02]  /*76a0*/  FENCE.VIEW.ASYNC.S ;  /* 0x00000000000073c6 */ /* 0x004ea40000000000 */
[----:B--2---:R-:W-:Y:S06]  /*76b0*/  BAR.SYNC.DEFER_BLOCKING 0x1, 0x80 ;  /* 0x0042000000007b1d */ /* 0x004fec0000010000 */
[----:B------:R-:W-:Y:S05]  /*76c0*/  @P0 BRA `(.L_x_125) ;  /* 0x0000000000200947 */ /* 0x000fea0003800000 */
[----:B------:R-:W2:Y:S01]  /*76d0*/  LDCU.64 UR6, c[0x0][0x348] ;  /* 0x00006900ff0677ac */ /* 0x000ea20008000a00 */
[----:B------:R-:W-:Y:S01]  /*76e0*/  ULEA UR5, UR46, UR44, 0xc ;  /* 0x0000002c2e057291 */ /* 0x000fe2000f8e60ff */
[----:B------:R-:W-:Y:S03]  /*76f0*/  UMOV UR51, UR36 ;  /* 0x0000002400337c82 */ /* 0x000fe60008000000 */
[----:B------:R-:W-:Y:S02]  /*7700*/  UIADD3 UR48, UPT, UPT, UR5, 0x400, URZ ;  /* 0x0000040005307890 */ /* 0x000fe4000fffe0ff */
[----:B--2---:R-:W-:Y:S04]  /*7710*/  UIADD3 UR4, UP0, UPT, UR6, 0x680, URZ ;  /* 0x0000068006047890 */ /* 0x004fe8000ff1e0ff */
[----:B------:R-:W-:Y:S09]  /*7720*/  UIADD3.X UR5, UPT, UPT, URZ, UR7, URZ, UP0, !UPT ;  /* 0x00000007ff057290 */ /* 0x000ff200087fe4ff */
[----:B------:R2:W-:Y:S02]  /*7730*/  UTMASTG.3D [UR48], [UR4] ;  /* 0x00000030040073b5 */ /* 0x0005e40008010000 */
[----:B--2---:R0:W-:Y:S02]  /*7740*/  UTMACMDFLUSH ;  /* 0x00000000000079b7 */ /* 0x0041e40000000000 */
.L_x_125:
[----:B------:R-:W-:Y:S05]  /*7750*/  BSYNC.RECONVERGENT B0 ;  /* 0x0000000000007941 */ /* 0x000fea0003800200 */
.L_x_124:
[----:B------:R-:W-:Y:S01]  /*7760*/  UIADD3 UR47, UPT, UPT, UR46, 0x1, URZ ;  /* 0x000000012e2f7890 */ /* 0x000fe2000fffe0ff */
[----:B------:R-:W-:Y:S03]  /*7770*/  BSSY.RECONVERGENT B0, `(.L_x_126) ;  /* 0x0000005000007945 */ /* 0x000fe60003800200 */
[----:B------:R-:W-:Y:S04]  /*7780*/  UISETP.NE.AND UP0, UPT, UR47, 0x3, UPT ;  /* 0x000000032f00788c */ /* 0x000fe8000bf05270 */
[----:B------:R-:W-:Y:S01]  /*7790*/  USEL UR45, UR47, URZ, UP0 ;  /* 0x000000ff2f2d7287 */ /* 0x000fe20008000000 */
[----:B------:R-:W-:Y:S11]  /*77a0*/  @P0 BRA `(.L_x_127) ;  /* 0x0000000000040947 */ /* 0x000ff60003800000 */
[----:B------:R-:W-:Y:S04]  /*77b0*/  DEPBAR.LE SB0, 0x1 ;  /* 0x000080400000791a */ /* 0x000fe80000000000 */
.L_x_127:
[----:B------:R-:W-:Y:S05]  /*77c0*/  BSYNC.RECONVERGENT B0 ;  /* 0x0000000000007941 */ /* 0x000fea0003800200 */
.L_x_126:
[----:B------:R-:W-:Y:S01]  /*77d0*/  BAR.SYNC.DEFER_BLOCKING 0x1, 0x80 ;  /* 0x0042000000007b1d */ /* 0x000fe20000010000 */
[----:B------:R-:W-:Y:S01]  /*77e0*/  ISETP.NE.AND P1, PT, R61, RZ, PT ;  /* 0x000000ff3d00720c */ /* 0x000fe20003f25270 */
[----:B------:R-:W-:Y:S01]  /*77f0*/  UISETP.NE.AND UP0, UPT, UR53, URZ, UPT ;  /* 0x000000ff3500728c */ /* 0x000fe2000bf05270 */
[----:B------:R-:W-:Y:S11]  /*7800*/  LEA R2, R64, UR44, 0x3 ;  /* 0x0000002c40027c11 */ /* 0x000ff6000f8e18ff */
[----:B------:R-:W-:Y:S01]  /*7810*/  @P1 SHF.L.U32 R3, R63, 0x1f, RZ ;  /* 0x0000001f3f031819 */ /* 0x000fe200000006ff */
[----:B------:R-:W-:Y:S06]  /*7820*/  BRA.U !UP0, `(.L_x_128) ;  /* 0x0000000108247547 */ /* 0x000fec000b800000 */
[----:B------:R-:W-:Y:S01]  /*7830*/  IMAD.U32 R4, RZ, RZ, UR52 ;  /* 0x00000034ff047e24 */ /* 0x000fe2000f8e00ff */
[----:B-1----:R-:W-:Y:S01]  /*7840*/  MOV R0, UR54 ;  /* 0x0000003600007c02 */ /* 0x002fe20008000f00 */
[----:B------:R-:W-:Y:S03]  /*7850*/  UIADD3 UR4, UPT, UPT, UR52, 0x1, URZ ;  /* 0x0000000134047890 */ /* 0x000fe6000fffe0ff */
[----:B------:R-:W-:Y:S01]  /*7860*/  @P1 LEA R4, R4, UR44, 0x3 ;  /* 0x0000002c04041c11 */ /* 0x000fe2000f8e18ff */
[----:B------:R-:W-:Y:S04]  /*7870*/  UISETP.NE.AND UP0, UPT, UR4, 0x3, UPT ;  /* 0x000000030400788c */ /* 0x000fe8000bf05270 */
[----:B------:R-:W-:Y:S01]  /*7880*/  @P1 VIADD R4, R4, 0x1b8 ;  /* 0x000001b804041836 */ /* 0x000fe20000000000 */
[----:B------:R-:W-:Y:S04]  /*7890*/  USEL UR52, UR4, URZ, UP0 ;  /* 0x000000ff04347287 */ /* 0x000fe80008000000 */
[----:B------:R-:W-:Y:S04]  /*78a0*/  @P1 PRMT R0, R0, 0x654, R4 ;  /* 0x0000065400001816 */ /* 0x000fe80000000004 */
[----:B------:R2:W-:Y:S04]  /*78b0*/  @P1 SYNCS.ARRIVE.TRANS64.RED.A1T0 RZ, [R0+URZ], RZ ;  /* 0x000000ff00ff19a7 */ /* 0x0005e800081004ff */
.L_x_128:
[----:B------:R-:W3:Y:S01]  /*78c0*/  @P1 SYNCS.PHASECHK.TRANS64.TRYWAIT P0, [R2+URZ+0x1a0], R3 ;  /* 0x0001a003020015a7 */ /* 0x000ee200080011ff */
[----:B------:R-:W-:Y:S01]  /*78d0*/  BSSY B1, `(.L_x_129) ;  /* 0x0000013000017945 */ /* 0x000fe20003800000 */
[----:B---3--:R-:W-:Y:S03]  /*78e0*/  @P1 SEL R65, RZ, 0x1, !P0 ;  /* 0x00000001ff411807 */ /* 0x008fe60004000000 */
[----:B------:R-:W-:Y:S05]  /*78f0*/  @!P1 BRA `(.L_x_130) ;  /* 0x0000000000409947 */ /* 0x000fea0003800000 */
[----:B------:R-:W-:Y:S01]  /*7900*/  ISETP.NE.AND P1, PT, R66, RZ, PT ;  /* 0x000000ff4200720c */ /* 0x000fe20003f25270 */
[----:B------:R-:W-:Y:S01]  /*7910*/  BSSY B0, `(.L_x_131) ;  /* 0x0000009000007945 */ /* 0x000fe20003800000 */
[----:B------:R-:W-:Y:S11]  /*7920*/  ISETP.NE.AND P0, PT, R65, RZ, PT ;  /* 0x000000ff4100720c */ /* 0x000ff60003f05270 */
[----:B------:R-:W-:Y:S05]  /*7930*/  @P1 IMAD R3, R64, 0x800, R44 ;  /* 0x0000080040031824 */ /* 0x000fea00078e022c */
[----:B------:R-:W-:Y:S05]  /*7940*/  @P1 LEA R3, R3, UR44, 0x1 ;  /* 0x0000002c03031c11 */ /* 0x000fea000f8e08ff */
[----:B-12---:R-:W-:Y:S01]  /*7950*/  @P1 IMAD.IADD R0, R62, 0x1, R3 ;  /* 0x000000013e001824 */ /* 0x006fe200078e0203 */
[----:B------:R-:W-:Y:S06]  /*7960*/  @P0 BRA `(.L_x_132) ;  /* 0x00000000000c0947 */ /* 0x000fec0003800000 */
[----:B------:R-:W-:Y:S04]  /*7970*/  SHF.L.U32 R63, R63, 0x1f, RZ ;  /* 0x0000001f3f3f7819 */ /* 0x000fe800000006ff */
[----:B------:R-:W1:Y:S02]  /*7980*/  SYNCS.PHASECHK.TRANS64.TRYWAIT P0, [R2+URZ+0x1a0], R63 ;  /* 0x0001a03f020075a7 */ /* 0x000e6400080011ff */
[----:B-1----:R-:W-:Y:S05]  /*7990*/  @!P0 BRA `(.L_x_133) ;  /* 0x0000001c00608947 */ /* 0x002fea0003800000 */
.L_x_132:
[----:B------:R-:W-:Y:S05]  /*79a0*/  BSYNC B0 ;  /* 0x0000000000007941 */ /* 0x000fea0003800000 */
.L_x_131:
[----:B------:R-:W-:Y:S11]  /*79b0*/  ISETP.NE.AND P0, PT, R66, RZ, PT ;  /* 0x000000ff4200720c */ /* 0x000ff60003f05270 */
[----:B------:R-:W-:Y:S02]  /*79c0*/  @!UPT UIADD3 URZ, UPT, UPT, URZ, URZ, URZ ;  /* 0x000000fffffff290 */ /* 0x000fe4000fffe0ff */
[----:B------:R-:W-:Y:S05]  /*79d0*/  @P0 WARPSYNC.ALL ;  /* 0x0000000000000948 */ /* 0x000fea0003800000 */
[----:B------:R3:W4:Y:S04]  /*79e0*/  @P0 LDSM.16.M88.4 R28, [R3+0x400] ;  /* 0x00040000031c083b */ /* 0x0007280000000200 */
[----:B------:R3:W2:Y:S02]  /*79f0*/  @P0 LDSM.16.M88.4 R36, [R0+0x400] ;  /* 0x000400000024083b */ /* 0x0006a40000000200 */
.L_x_130:
[----:B------:R-:W-:Y:S05]  /*7a00*/  BSYNC B1 ;  /* 0x0000000000017941 */ /* 0x000fea0003800000 */
.L_x_129:
[----:B-123--:R-:W-:Y:S05]  /*7a10*/  VIADD R0, R25, 0x20 ;  /* 0x0000002019007836 */ /* 0x00efea0000000000 */
[----:B------:R-:W-:Y:S04]  /*7a20*/  SHF.R.U32.HI R0, RZ, 0x15, R0 ;  /* 0x00000015ff007819 */ /* 0x000fe80000011600 */
[----:B------:R-:W-:Y:S11]  /*7a30*/  LOP3.LUT P0, RZ, R0, 0x3, R46, 0x48, !PT ;  /* 0x0000000300ff7812 */ /* 0x000ff6000780482e */
[----:B------:R-:W-:Y:S02]  /*7a40*/  @!UPT UIADD3 URZ, UPT, UPT, URZ, URZ, URZ ;  /* 0x000000fffffff290 */ /* 0x000fe4000fffe0ff */
[----:B------:R-:W-:Y:S05]  /*7a50*/  @!P0 BRA `(.L_x_134) ;  /* 0x0000000000408947 */ /* 0x000fea0003800000 */
[----:B------:R-:W1:Y:S01]  /*7a60*/  LDCU.64 UR8, c[0x4][0x70] ;  /* 0x01000e00ff0877ac */ /* 0x000e620008000a00 */
[----:B------:R-:W-:Y:S01]  /*7a70*/  MOV R3, 0x0 ;  /* 0x0000000000037802 */ /* 0x000fe20000000f00 */
[----:B------:R-:W-:Y:S02]  /*7a80*/  HFMA2 R12, -RZ, RZ, 0, 5.9604644775390625e-08 ;  /* 0x00000001ff0c7431 */ /* 0x000fe400000001ff */
[----:B------:R-:W-:Y:S02]  /*7a90*/  IMAD.MOV.U32 R8, RZ, RZ, 0x192 ;  /* 0x00000192ff087424 */ /* 0x000fe400078e00ff */
[----:B------:R-:W-:Y:S01]  /*7aa0*/  IMAD.MOV.U32 R13, RZ, RZ, RZ ;  /* 0x000000ffff0d7224 */ /* 0x000fe200078e00ff */
[----:B------:R-:W2:Y:S01]  /*7ab0*/  LDCU.64 UR6, c[0x4][0x78] ;  /* 0x01000f00ff0677ac */ /* 0x000ea20008000a00 */
[----:B------:R-:W3:Y:S01]  /*7ac0*/  LDC.64 R2, c[0x4][R3] ;  /* 0x0100000003027b82 */ /* 0x000ee20000000a00 */
[----:B------:R-:W5:Y:S01]  /*7ad0*/  LDCU.64 UR4, c[0x4][0x10] ;  /* 0x01000200ff0477ac */ /* 0x000f620008000a00 */
[----:B-1----:R-:W-:Y:S01]  /*7ae0*/  MOV R5, UR9 ;  /* 0x0000000900057c02 */ /* 0x002fe20008000f00 */
[----:B------:R-:W-:Y:S01]  /*7af0*/  IMAD.U32 R4, RZ, RZ, UR8 ;  /* 0x00000008ff047e24 */ /* 0x000fe2000f8e00ff */
[----:B--2---:R-:W-:Y:S01]  /*7b00*/  MOV R7, UR7 ;  /* 0x0000000700077c02 */ /* 0x004fe20008000f00 */
[----:B------:R-:W-:Y:S01]  /*7b10*/  IMAD.U32 R6, RZ, RZ, UR6 ;  /* 0x00000006ff067e24 */ /* 0x000fe2000f8e00ff */
[----:B-----5:R-:W-:Y:S01]  /*7b20*/  MOV R11, UR5 ;  /* 0x00000005000b7c02 */ /* 0x020fe20008000f00 */
[----:B------:R-:W-:Y:S02]  /*7b30*/  IMAD.U32 R10, RZ, RZ, UR4 ;  /* 0x00000004ff0a7e24 */ /* 0x000fe4000f8e00ff */
[----:B------:R-:W-:Y:S07]  /*7b40*/  LEPC R20, `(.L_x_134) ;  /* 0x000000001014794e */ /* 0x000fee0000000000 */
[----:B---34-:R-:W-:Y:S05]  /*7b50*/  CALL.ABS.NOINC R2 ;  /* 0x0000000002007343 */ /* 0x018fea0003c00000 */
.L_x_134:
[----:B------:R-:W-:Y:S01]  /*7b60*/  ISETP.NE.AND P0, PT, R55, RZ, PT ;  /* 0x000000ff3700720c */ /* 0x000fe20003f05270 */
[----:B------:R-:W-:Y:S05]  /*7b70*/  WARPSYNC.ALL ;  /* 0x0000000000007948 */ /* 0x000fea0003800000 */
[----:B------:R-:W-:Y:S01]  /*7b80*/  R2UR UR4, R25 ;  /* 0x00000000190472ca */ /* 0x000fe200000e0000 */
[----:B------:R-:W-:Y:S01]  /*7b90*/  BSSY.RECONVERGENT B0, `(.L_x_135) ;  /* 0x0000057000007945 */ /* 0x000fe20003800200 */
[C---:B----4-:R-:W-:Y:S02]  /*7ba0*/  SHF.L.U32 R20, R28.reuse, 0x10, RZ ;  /* 0x000000101c147819 */ /* 0x050fe400000006ff */
[----:B------:R-:W-:Y:S02]  /*7bb0*/  LOP3.LUT R21, R28, 0xffff0000, RZ, 0xc0, !PT ;  /* 0xffff00001c157812 */ /* 0x000fe400078ec0ff */
[----:B------:R-:W-:Y:S02]  /*7bc0*/  SHF.L.U32 R25, R29, 0x10, RZ ;  /* 0x000000101d197819 */ /* 0x000fe400000006ff */
[----:B------:R-:W-:Y:S02]  /*7bd0*/  SHF.L.U32 R28, R30, 0x10, RZ ;  /* 0x000000101e1c7819 */ /* 0x000fe400000006ff */
[C---:B------:R-:W-:Y:S02]  /*7be0*/  SHF.L.U32 R32, R36.reuse, 0x10, RZ ;  /* 0x0000001024207819 */ /* 0x040fe400000006ff */
[----:B------:R-:W-:Y:S01]  /*7bf0*/  LOP3.LUT R33, R36, 0xffff0000, RZ, 0xc0, !PT ;  /* 0xffff000024217812 */ /* 0x000fe200078ec0ff */
[----:B------:R-:W1:Y:S01]  /*7c00*/  LDTM.16dp256bit.x4 R4, tmem[UR4+0x20] ;  /* 0x00002004000479ee */ /* 0x000e620008120000 */
[----:B------:R-:W-:Y:S01]  /*7c10*/  R2UR UR4, R27 ;  /* 0x000000001b0472ca */ /* 0x000fe200000e0000 */
[----:B------:R-:W-:Y:S01]  /*7c20*/  NOP ;  /* 0x0000000000007918 */ /* 0x000fe20000000000 */
[----:B------:R-:W-:Y:S02]  /*7c30*/  LOP3.LUT R27, R29, 0xffff0000, RZ, 0xc0, !PT ;  /* 0xffff00001d1b7812 */ /* 0x000fe400078ec0ff */
[----:B------:R-:W-:Y:S02]  /*7c40*/  LOP3.LUT R29, R30, 0xffff0000, RZ, 0xc0, !PT ;  /* 0xffff00001e1d7812 */ /* 0x000fe400078ec0ff */
[C---:B------:R-:W-:Y:S02]  /*7c50*/  SHF.L.U32 R30, R31.reuse, 0x10, RZ ;  /* 0x000000101f1e7819 */ /* 0x040fe400000006ff */
[----:B------:R-:W-:Y:S02]  /*7c60*/  LOP3.LUT R31, R31, 0xffff0000, RZ, 0xc0, !PT ;  /* 0xffff00001f1f7812 */ /* 0x000fe400078ec0ff */
[C---:B------:R-:W-:Y:S02]  /*7c70*/  SHF.L.U32 R34, R37.reuse, 0x10, RZ ;  /* 0x0000001025227819 */ /* 0x040fe400000006ff */
[----:B------:R-:W-:Y:S01]  /*7c80*/  LOP3.LUT R35, R37, 0xffff0000, RZ, 0xc0, !PT ;  /* 0xffff000025237812 */ /* 0x000fe200078ec0ff */
[----:B------:R-:W-:Y:S01]  /*7c90*/  UIADD3 UR4, UPT, UPT, UR4, 0x220, URZ ;  /* 0x0000022004047890 */ /* 0x000fe2000fffe0ff */
[C---:B------:R-:W-:Y:S02]  /*7ca0*/  SHF.L.U32 R36, R38.reuse, 0x10, RZ ;  /* 0x0000001026247819 */ /* 0x040fe400000006ff */
[----:B------:R-:W-:Y:S01]  /*7cb0*/  LOP3.LUT R37, R38, 0xffff0000, RZ, 0xc0, !PT ;  /* 0xffff000026257812 */ /* 0x000fe200078ec0ff */
[----:B------:R-:W-:Y:S01]  /*7cc0*/  UPRMT UR4, UR54, 0x654, UR4 ;  /* 0x0000065436047896 */ /* 0x000fe20008000004 */
[C---:B------:R-:W-:Y:S02]  /*7cd0*/  SHF.L.U32 R38, R39.reuse, 0x10, RZ ;  /* 0x0000001027267819 */ /* 0x040fe400000006ff */
[----:B------:R-:W-:Y:S01]  /*7ce0*/  LOP3.LUT R39, R39, 0xffff0000, RZ, 0xc0, !PT ;  /* 0xffff000027277812 */ /* 0x000fe200078ec0ff */
[C---:B-1----:R-:W-:Y:S01]  /*7cf0*/  FMUL R4, R24.reuse, R4 ;  /* 0x0000000418047220 */ /* 0x042fe20000400000 */
[C---:B------:R-:W-:Y:S01]  /*7d00*/  FMUL R5, R24.reuse, R5 ;  /* 0x0000000518057220 */ /* 0x040fe20000400000 */
[----:B------:R-:W-:Y:S03]  /*7d10*/  FMUL R6, R24, R6 ;  /* 0x0000000618067220 */ /* 0x000fe60000400000 */
[----:B------:R-:W-:Y:S01]  /*7d20*/  SYNCS.ARRIVE.TRANS64.RED.A1T0 RZ, [UR4], RZ ;  /* 0x000000ffffff79a7 */ /* 0x000fe20008100404 */
[C---:B------:R-:W-:Y:S01]  /*7d30*/  FFMA R4, R26.reuse, R20, R4 ;  /* 0x000000141a047223 */ /* 0x040fe20000000004 */
[C---:B------:R-:W-:Y:S01]  /*7d40*/  FFMA R5, R26.reuse, R21, R5 ;  /* 0x000000151a057223 */ /* 0x040fe20000000005 */
[----:B------:R-:W-:Y:S01]  /*7d50*/  FFMA R6, R26, R25, R6 ;  /* 0x000000191a067223 */ /* 0x000fe20000000006 */
[C---:B------:R-:W-:Y:S01]  /*7d60*/  FMUL R7, R24.reuse, R7 ;  /* 0x0000000718077220 */ /* 0x040fe20000400000 */
[C---:B------:R-:W-:Y:S01]  /*7d70*/  FMUL R8, R24.reuse, R8 ;  /* 0x0000000818087220 */ /* 0x040fe20000400000 */
[----:B------:R-:W-:Y:S01]  /*7d80*/  FMUL R9, R24, R9 ;  /* 0x0000000918097220 */ /* 0x000fe20000400000 */
[----:B------:R-:W-:Y:S01]  /*7d90*/  F2FP.BF16.F32.PACK_AB R4, R5, R4 ;  /* 0x000000040504723e */ /* 0x000fe200000010ff */
[C---:B------:R-:W-:Y:S01]  /*7da0*/  FFMA R7, R26.reuse, R27, R7 ;  /* 0x0000001b1a077223 */ /* 0x040fe20000000007 */
[C---:B------:R-:W-:Y:S01]  /*7db0*/  FFMA R8, R26.reuse, R28, R8 ;  /* 0x0000001c1a087223 */ /* 0x040fe20000000008 */
[----:B------:R-:W-:Y:S01]  /*7dc0*/  FFMA R9, R26, R29, R9 ;  /* 0x0000001d1a097223 */ /* 0x000fe20000000009 */
[C---:B------:R-:W-:Y:S01]  /*7dd0*/  FMUL R10, R24.reuse, R10 ;  /* 0x0000000a180a7220 */ /* 0x040fe20000400000 */
[C---:B------:R-:W-:Y:S01]  /*7de0*/  FMUL R11, R24.reuse, R11 ;  /* 0x0000000b180b7220 */ /* 0x040fe20000400000 */
[----:B------:R-:W-:Y:S01]  /*7df0*/  F2FP.BF16.F32.PACK_AB R5, R7, R6 ;  /* 0x000000060705723e */ /* 0x000fe200000010ff */
[C---:B------:R-:W-:Y:S01]  /*7e00*/  FMUL R0, R24.reuse, R12 ;  /* 0x0000000c18007220 */ /* 0x040fe20000400000 */
[----:B------:R-:W-:Y:S01]  /*7e10*/  FMUL R2, R24, R13 ;  /* 0x0000000d18027220 */ /* 0x000fe20000400000 */
[----:B------:R-:W-:Y:S01]  /*7e20*/  FFMA R10, R26, R30, R10 ;  /* 0x0000001e1a0a7223 */ /* 0x000fe2000000000a */
[----:B------:R-:W-:Y:S01]  /*7e30*/  FMUL R3, R24, R14 ;  /* 0x0000000e18037220 */ /* 0x000fe20000400000 */
[----:B------:R-:W-:Y:S01]  /*7e40*/  F2FP.BF16.F32.PACK_AB R6, R9, R8 ;  /* 0x000000080906723e */ /* 0x000fe200000010ff */
[----:B------:R-:W-:Y:S01]  /*7e50*/  FFMA R11, R26, R31, R11 ;  /* 0x0000001f1a0b7223 */ /* 0x000fe2000000000b */
[C---:B------:R-:W-:Y:S01]  /*7e60*/  FMUL R15, R24.reuse, R15 ;  /* 0x0000000f180f7220 */ /* 0x040fe20000400000 */
[----:B------:R-:W-:Y:S01]  /*7e70*/  FMUL R12, R24, R16 ;  /* 0x00000010180c7220 */ /* 0x000fe20000400000 */
[----:B------:R-:W-:Y:S01]  /*7e80*/  FFMA R0, R26, R32, R0 ;  /* 0x000000201a007223 */ /* 0x000fe20000000000 */
[----:B------:R-:W-:Y:S01]  /*7e90*/  MOV R8, UR45 ;  /* 0x0000002d00087c02 */ /* 0x000fe20008000f00 */
[----:B------:R-:W-:Y:S01]  /*7ea0*/  FMUL R13, R24, R17 ;  /* 0x00000011180d7220 */ /* 0x000fe20000400000 */
[----:B------:R-:W-:Y:S01]  /*7eb0*/  FFMA R2, R26, R33, R2 ;  /* 0x000000211a027223 */ /* 0x000fe20000000002 */
[----:B------:R-:W-:Y:S01]  /*7ec0*/  FMUL R14, R24, R18 ;  /* 0x00000012180e7220 */ /* 0x000fe20000400000 */
[C---:B------:R-:W-:Y:S01]  /*7ed0*/  FFMA R3, R26.reuse, R34, R3 ;  /* 0x000000221a037223 */ /* 0x040fe20000000003 */
[----:B------:R-:W-:Y:S01]  /*7ee0*/  FFMA R15, R26, R35, R15 ;  /* 0x000000231a0f7223 */ /* 0x000fe2000000000f */
[----:B------:R-:W-:Y:S01]  /*7ef0*/  FMUL R19, R24, R19 ;  /* 0x0000001318137220 */ /* 0x000fe20000400000 */
[----:B------:R-:W-:Y:S01]  /*7f00*/  FFMA R12, R26, R36, R12 ;  /* 0x000000241a0c7223 */ /* 0x000fe2000000000c */
[----:B------:R-:W-:Y:S01]  /*7f10*/  LEA R8, R8, R44, 0xb ;  /* 0x0000002c08087211 */ /* 0x000fe200078e58ff */
        /* <DEDUP_REMOVED lines=21> */
[----:B------:R-:W-:Y:S02]  /*8070*/  ULEA UR5, UR45, UR44, 0xc ;  /* 0x0000002c2d057291 */ /* 0x000fe4000f8e60ff */
[----:B------:R-:W-:Y:S02]  /*8080*/  UIADD3 UR9, UPT, UPT, UR49, 0x20, URZ ;  /* 0x0000002031097890 */ /* 0x000fe4000fffe0ff */
[----:B------:R-:W-:Y:S01]  /*8090*/  UIADD3 UR8, UPT, UPT, UR5, 0x400, URZ ;  /* 0x0000040005087890 */ /* 0x000fe2000fffe0ff */
[----:B------:R-:W-:Y:S01]  /*80a0*/  UMOV UR10, UR50 ;  /* 0x00000032000a7c82 */ /* 0x000fe20008000000 */
[----:B------:R-:W-:Y:S01]  /*80b0*/  UMOV UR11, UR36 ;  /* 0x00000024000b7c82 */ /* 0x000fe20008000000 */
[----:B--2---:R-:W-:Y:S04]  /*80c0*/  UIADD3 UR4, UP0, UPT, UR6, 0x680, URZ ;  /* 0x0000068006047890 */ /* 0x004fe8000ff1e0ff */
[----:B------:R-:W-:Y:S09]  /*80d0*/  UIADD3.X UR5, UPT, UPT, URZ, UR7, URZ, UP0, !UPT ;  /* 0x00000007ff057290 */ /* 0x000ff200087fe4ff */
[----:B------:R2:W-:Y:S02]  /*80e0*/  UTMASTG.3D [UR8], [UR4] ;  /* 0x00000008040073b5 */ /* 0x0005e40008010000 */
[----:B--2---:R0:W-:Y:S02]  /*80f0*/  UTMACMDFLUSH ;  /* 0x00000000000079b7 */ /* 0x0041e40000000000 */
.L_x_136:
[----:B------:R-:W-:Y:S05]  /*8100*/  BSYNC.RECONVERGENT B0 ;  /* 0x0000000000007941 */ /* 0x000fea0003800200 */
.L_x_135:
[----:B------:R-:W-:Y:S01]  /*8110*/  UIADD3 UR4, UPT, UPT, UR45, 0x1, URZ ;  /* 0x000000012d047890 */ /* 0x000fe2000fffe0ff */
[----:B------:R-:W-:Y:S03]  /*8120*/  BSSY.RECONVERGENT B0, `(.L_x_137) ;  /* 0x0000008000007945 */ /* 0x000fe60003800200 */
[----:B------:R-:W-:Y:S04]  /*8130*/  UISETP.NE.AND UP0, UPT, UR4, 0x3, UPT ;  /* 0x000000030400788c */ /* 0x000fe8000bf05270 */
[----:B------:R-:W-:Y:S02]  /*8140*/  UISETP.EQ.XOR UP1, UPT, UR47, 0x3, !UP0 ;  /* 0x000000032f00788c */ /* 0x000fe4000c722a70 */
[----:B------:R-:W-:Y:S02]  /*8150*/  USEL UR46, UR4, URZ, UP0 ;  /* 0x000000ff042e7287 */ /* 0x000fe40008000000 */
[----:B------:R-:W-:Y:S04]  /*8160*/  USEL UR5, URZ, 0x1, !UP1 ;  /* 0x00000001ff057887 */ /* 0x000fe8000c800000 */
[----:B------:R-:W-:Y:S01]  /*8170*/  ULOP3.LUT UR55, UR55, UR5, URZ, 0x3c, !UPT ;  /* 0x0000000537377292 */ /* 0x000fe2000f8e3cff */
[----:B------:R-:W-:Y:S11]  /*8180*/  @P0 BRA `(.L_x_138) ;  /* 0x0000000000040947 */ /* 0x000ff60003800000 */
[----:B------:R-:W-:Y:S04]  /*8190*/  DEPBAR.LE SB0, 0x1 ;  /* 0x000080400000791a */ /* 0x000fe80000000000 */
.L_x_138:
[----:B------:R-:W-:Y:S05]  /*81a0*/  BSYNC.RECONVERGENT B0 ;  /* 0x0000000000007941 */ /* 0x000fea0003800200 */
.L_x_137:
[----:B------:R-:W-:Y:S01]  /*81b0*/  BAR.SYNC.DEFER_BLOCKING 0x1, 0x80 ;  /* 0x0042000000007b1d */ /* 0x000fe20000010000 */
[----:B------:R-:W-:Y:S01]  /*81c0*/  UISETP.NE.AND UP0, UPT, UR53, -0x2, UPT ;  /* 0xfffffffe3500788c */ /* 0x000fe2000bf05270 */
[----:B------:R-:W-:Y:S08]  /*81d0*/  IADD3 R22, PT, PT, R22, 0x1, RZ ;  /* 0x0000000116167810 */ /* 0x000ff00007ffe0ff */
[----:B------:R-:W-:Y:S05]  /*81e0*/  BRA.U !UP0, `(.L_x_139) ;  /* 0x0000000108287547 */ /* 0x000fea000b800000 */
[----:B------:R-:W-:Y:S01]  /*81f0*/  ISETP.NE.AND P0, PT, R61, RZ, PT ;  /* 0x000000ff3d00720c */ /* 0x000fe20003f05270 */
[----:B------:R-:W-:Y:S01]  /*8200*/  IMAD.U32 R2, RZ, RZ, UR52 ;  /* 0x00000034ff027e24 */ /* 0x000fe2000f8e00ff */
[----:B------:R-:W-:Y:S01]  /*8210*/  UIADD3 UR4, UPT, UPT, UR52, 0x1, URZ ;  /* 0x0000000134047890 */ /* 0x000fe2000fffe0ff */
[----:B------:R-:W-:Y:S03]  /*8220*/  IMAD.U32 R0, RZ, RZ, UR54 ;  /* 0x00000036ff007e24 */ /* 0x000fe6000f8e00ff */
[----:B------:R-:W-:Y:S04]  /*8230*/  UISETP.NE.AND UP0, UPT, UR4, 0x3, UPT ;  /* 0x000000030400788c */ /* 0x000fe8000bf05270 */
[----:B------:R-:W-:Y:S03]  /*8240*/  USEL UR52, UR4, URZ, UP0 ;  /* 0x000000ff04347287 */ /* 0x000fe60008000000 */
[----:B------:R-:W-:Y:S05]  /*8250*/  @P0 LEA R2, R2, UR44, 0x3 ;  /* 0x0000002c02020c11 */ /* 0x000fea000f8e18ff */
[----:B------:R-:W-:Y:S05]  /*8260*/  @P0 VIADD R2, R2, 0x1b8 ;  /* 0x000001b802020836 */ /* 0x000fea0000000000 */
[----:B------:R-:W-:Y:S04]  /*8270*/  @P0 PRMT R0, R0, 0x654, R2 ;  /* 0x0000065400000816 */ /* 0x000fe80000000002 */
[----:B------:R2:W-:Y:S03]  /*8280*/  @P0 SYNCS.ARRIVE.TRANS64.RED.A1T0 RZ, [R0+URZ], RZ ;  /* 0x000000ff00ff09a7 */ /* 0x0005e600081004ff */
.L_x_139:
[----:B------:R-:W-:Y:S01]  /*8290*/  R2UR UR6, R60 ;  /* 0x000000003c0672ca */ /* 0x000fe200000e0000 */
[----:B------:R-:W-:Y:S01]  /*82a0*/  UIADD3 UR53, UPT, UPT, UR53, 0x2, URZ ;  /* 0x0000000235357890 */ /* 0x000fe2000fffe0ff */
[----:B------:R-:W-:Y:S02]  /*82b0*/  R2UR UR5, R47 ;  /* 0x000000002f0572ca */ /* 0x000fe400000e0000 */
[----:B------:R-:W-:Y:S02]  /*82c0*/  R2UR UR4, R48 ;  /* 0x00000000300472ca */ /* 0x000fe400000e0000 */
[----:B------:R-:W-:Y:S02]  /*82d0*/  R2UR UR36, R58 ;  /* 0x000000003a2472ca */ /* 0x000fe400000e0000 */
[----:B------:R-:W-:Y:S02]  /*82e0*/  ISETP.NE.AND P0, PT, R51, 0x2, PT ;  /* 0x000000023300780c */ /* 0x000fe40003f05270 */
[----:B------:R-:W-:Y:S02]  /*82f0*/  ISETP.NE.AND P1, PT, R22, 0x4, PT ;  /* 0x000000041600780c */ /* 0x000fe40003f25270 */
[----:B------:R-:W-:Y:S01]  /*8300*/  SEL R2, RZ, 0x1, P0 ;  /* 0x00000001ff027807 */ /* 0x000fe20000000000 */
[----:B------:R-:W-:Y:S01]  /*8310*/  UISETP.NE.AND UP0, UPT, UR6, URZ, UPT ;  /* 0x000000ff0600728c */ /* 0x000fe2000bf05270 */
[----:B--2---:R-:W-:Y:S01]  /*8320*/  SEL R0, RZ, 0x1, P1 ;  /* 0x00000001ff007807 */ /* 0x004fe20000800000 */
[----:B------:R-:W-:Y:S01]  /*8330*/  UIADD3 UR32, UPT, UPT, UR37, UR5, URZ ;  /* 0x0000000525207290 */ /* 0x000fe2000fffe0ff */
[----:B------:R-:W-:Y:S01]  /*8340*/  LOP3.LUT R52, R52, R2, RZ, 0x3c, !PT ;  /* 0x0000000234347212 */ /* 0x000fe200078e3cff */
[----:B------:R-:W-:Y:S01]  /*8350*/  UIADD3 UR29, UPT, UPT, UR38, UR4, URZ ;  /* 0x00000004261d7290 */ /* 0x000fe2000fffe0ff */
[----:B------:R-:W-:Y:S02]  /*8360*/  LOP3.LUT R53, R53, R0, RZ, 0x3c, !PT ;  /* 0x0000000035357212 */ /* 0x000fe400078e3cff */
[----:B------:R-:W-:Y:S02]  /*8370*/  SEL R51, R51, RZ, P0 ;  /* 0x000000ff33337207 */ /* 0x000fe40000000000 */
[----:B------:R-:W-:Y:S01]  /*8380*/  SEL R22, R22, RZ, P1 ;  /* 0x000000ff16167207 */ /* 0x000fe20000800000 */
[----:B------:R-:W-:Y:S06]  /*8390*/  BRA.U UP0, `(.L_x_140) ;  /* 0xffffffdd005c7547 */ /* 0x000fec000b83ffff */
[----:B------:R-:W-:-:S13]  /*83a0*/  R2UR UR4, R49 ;  /* 0x00000000310472ca */ /* 0x000fda00000e0000 */
[----:B------:R-:W-:-:S09]  /*83b0*/  UISETP.NE.AND UP0, UPT, UR4, URZ, UPT ;  /* 0x000000ff0400728c */ /* 0x000fd2000bf05270 */
[----:B------:R-:W-:Y:S05]  /*83c0*/  BRA.U !UP0, `(.L_x_141) ;  /* 0x0000000108487547 */ /* 0x000fea000b800000 */
[----:B------:R-:W2:Y:S02]  /*83d0*/  LDCU.64 UR4, c[0x0][0x890] ;  /* 0x00011200ff0477ac */ /* 0x000ea40008000a00 */
[----:B--2---:R-:W-:-:S04]  /*83e0*/  UISETP.NE.U32.AND UP0, UPT, UR4, URZ, UPT ;  /* 0x000000ff0400728c */ /* 0x004fc8000bf05070 */
[----:B------:R-:W-:-:S09]  /*83f0*/  UISETP.NE.AND.EX UP0, UPT, UR5, URZ, UPT, UP0 ;  /* 0x000000ff0500728c */ /* 0x000fd2000bf05300 */
[----:B------:R-:W-:Y:S05]  /*8400*/  BRA.U UP0, `(.L_x_142) ;  /* 0x00000001000c7547 */ /* 0x000fea000b800000 */
[----:B------:R-:W-:-:S13]  /*8410*/  FSETP.NEU.AND P0, PT, R26, RZ, PT ;  /* 0x000000ff1a00720b */ /* 0x000fda0003f0d000 */
[----:B------:R-:W-:Y:S05]  /*8420*/  @!P0 EXIT ;  /* 0x000000000000894d */ /* 0x000fea0003800000 */
[----:B------:R-:W-:Y:S05]  /*8430*/  BRA `(.L_x_141) ;  /* 0x00000000002c7947 */ /* 0x000fea0003800000 */
.L_x_142:
[----:B------:R-:W-:Y:S01]  /*8440*/  ISETP.NE.AND P0, PT, R50, RZ, PT ;  /* 0x000000ff3200720c */ /* 0x000fe20003f05270 */
[----:B------:R-:W-:-:S12]  /*8450*/  BSSY.RECONVERGENT B0, `(.L_x_141) ;  /* 0x0000009000007945 */ /* 0x000fd80003800200 */
[----:B------:R-:W-:Y:S05]  /*8460*/  @P0 BRA `(.L_x_143) ;  /* 0x0000000000140947 */ /* 0x000fea0003800000 */
[----:B------:R-:W2:Y:S02]  /*8470*/  LDCU.64 UR4, c[0x0][0x888] ;  /* 0x00011100ff0477ac */ /* 0x000ea40008000a00 */
[----:B--2---:R-:W-:-:S04]  /*8480*/  ISETP.NE.U32.AND P0, PT, RZ, UR4, PT ;  /* 0x00000004ff007c0c */ /* 0x004fc8000bf05070 */
[----:B------:R-:W-:-:S13]  /*8490*/  ISETP.NE.AND.EX P0, PT, RZ, UR5, PT, P0 ;  /* 0x00000005ff007c0c */ /* 0x000fda000bf05300 */
[----:B------:R-:W-:Y:S05]  /*84a0*/  @!P0 EXIT ;  /* 0x000000000000894d */ /* 0x000fea0003800000 */
[----:B------:R-:W-:Y:S05]  /*84b0*/  BRA `(.L_x_144) ;  /* 0x0000000000087947 */ /* 0x000fea0003800000 */
.L_x_143:
[----:B------:R-:W-:-:S13]  /*84c0*/  FSETP.NEU.AND P0, PT, R26, RZ, PT ;  /* 0x000000ff1a00720b */ /* 0x000fda0003f0d000 */
[----:B------:R-:W-:Y:S05]  /*84d0*/  @!P0 EXIT ;  /* 0x000000000000894d */ /* 0x000fea0003800000 */
.L_x_144:
[----:B------:R-:W-:Y:S05]  /*84e0*/  BSYNC.RECONVERGENT B0 ;  /* 0x0000000000007941 */ /* 0x000fea0003800200 */
.L_x_141:
[----:B------:R-:W-:Y:S01]  /*84f0*/  ULEA UR4, UR52, UR44, 0x3 ;  /* 0x0000002c34047291 */ /* 0x000fe2000f8e18ff */
[----:B------:R-:W-:-:S04]  /*8500*/  DEPBAR.LE SB0, 0x0 ;  /* 0x000080000000791a */ /* 0x000fc80000000000 */
[----:B------:R-:W-:-:S04]  /*8510*/  UIADD3 UR4, UPT, UPT, UR4, 0x1b8, URZ ;  /* 0x000001b804047890 */ /* 0x000fc8000fffe0ff */
[----:B------:R-:W-:-:S09]  /*8520*/  UPRMT UR4, UR54, 0x654, UR4 ;  /* 0x0000065436047896 */ /* 0x000fd20008000004 */
[----:B------:R-:W-:Y:S01]  /*8530*/  SYNCS.ARRIVE.TRANS64.RED.A1T0 RZ, [UR4], RZ ;  /* 0x000000ffffff79a7 */ /* 0x000fe20008100404 */
[----:B------:R-:W-:Y:S05]  /*8540*/  EXIT ;  /* 0x000000000000794d */ /* 0x000fea0003800000 */
.L_x_25:
[----:B--2---:R2:W3:Y:S02]  /*8550*/  SYNCS.PHASECHK.TRANS64.TRYWAIT P0, [R0+URZ+0x250], R2 ;  /* 0x00025002000075a7 */ /* 0x0044e400080011ff */
[----:B---3--:R-:W-:Y:S05]  /*8560*/  @!P0 NANOSLEEP.SYNCS 0x989680 ;  /* 0x009896800000895d */ /* 0x008fea0003900000 */
[----:B------:R-:W3:Y:S02]  /*8570*/  @!P0 SYNCS.PHASECHK.TRANS64 P0, [R0+URZ+0x250], R2 ;  /* 0x00025002000085a7 */ /* 0x000ee400080010ff */
[----:B---3--:R-:W-:Y:S05]  /*8580*/  @!P0 BRA `(.L_x_25) ;  /* 0xfffffffc00f08947 */ /* 0x008fea000383ffff */
[----:B------:R-:W-:Y:S05]  /*8590*/  BRA `(.L_x_145) ;  /* 0xffffff9400d07947 */ /* 0x000fea000383ffff */
.L_x_28:
[----:B-1----:R-:W-:-:S07]  /*85a0*/  MOV R0, UR33 ;  /* 0x0000002100007c02 */ /* 0x002fce0008000f00 */
.L_x_146:
[----:B-1----:R1:W2:Y:S02]  /*85b0*/  SYNCS.PHASECHK.TRANS64.TRYWAIT P0, [R0+URZ+0xd0], R3 ;  /* 0x0000d003000075a7 */ /* 0x0022a400080011ff */
[----:B--2---:R-:W-:Y:S05]  /*85c0*/  @!P0 NANOSLEEP.SYNCS 0x989680 ;  /* 0x009896800000895d */ /* 0x004fea0003900000 */
[----:B------:R-:W2:Y:S02]  /*85d0*/  @!P0 SYNCS.PHASECHK.TRANS64 P0, [R0+URZ+0xd0], R3 ;  /* 0x0000d003000085a7 */ /* 0x000ea400080010ff */
[----:B--2---:R-:W-:Y:S05]  /*85e0*/  @!P0 BRA `(.L_x_146) ;  /* 0xfffffffc00f08947 */ /* 0x004fea000383ffff */
[----:B------:R-:W-:Y:S05]  /*85f0*/  BRA `(.L_x_27) ;  /* 0xffffff98001c7947 */ /* 0x000fea000383ffff */
.L_x_35:
[----:B-1----:R-:W-:-:S07]  /*8600*/  MOV R0, UR17 ;  /* 0x0000001100007c02 */ /* 0x002fce0008000f00 */
.L_x_147:
[----:B-1----:R1:W2:Y:S02]  /*8610*/  SYNCS.PHASECHK.TRANS64.TRYWAIT P0, [R0+URZ+0xd0], R3 ;  /* 0x0000d003000075a7 */ /* 0x0022a400080011ff */
[----:B--2---:R-:W-:Y:S05]  /*8620*/  @!P0 NANOSLEEP.SYNCS 0x989680 ;  /* 0x009896800000895d */ /* 0x004fea0003900000 */
[----:B------:R-:W2:Y:S02]  /*8630*/  @!P0 SYNCS.PHASECHK.TRANS64 P0, [R0+URZ+0xd0], R3 ;  /* 0x0000d003000085a7 */ /* 0x000ea400080010ff */
[----:B--2---:R-:W-:Y:S05]  /*8640*/  @!P0 BRA `(.L_x_147) ;  /* 0xfffffffc00f08947 */ /* 0x004fea000383ffff */
[----:B------:R-:W-:Y:S05]  /*8650*/  BRA `(.L_x_34) ;  /* 0xffffff9800e87947 */ /* 0x000fea000383ffff */
.L_x_40:
[----:B-1----:R1:W2:Y:S02]  /*8660*/  SYNCS.PHASECHK.TRANS64.TRYWAIT P0, [R3+URZ+0x1e0], R0 ;  /* 0x0001e000030075a7 */ /* 0x0022a400080011ff */
[----:B--2---:R-:W-:Y:S05]  /*8670*/  @!P0 NANOSLEEP.SYNCS 0x989680 ;  /* 0x009896800000895d */ /* 0x004fea0003900000 */
[----:B------:R-:W2:Y:S02]  /*8680*/  @!P0 SYNCS.PHASECHK.TRANS64 P0, [R3+URZ+0x1e0], R0 ;  /* 0x0001e000030085a7 */ /* 0x000ea400080010ff */
[----:B--2---:R-:W-:Y:S05]  /*8690*/  @!P0 BRA `(.L_x_40) ;  /* 0xfffffffc00f08947 */ /* 0x004fea000383ffff */
[----:B------:R-:W-:Y:S05]  /*86a0*/  BRA `(.L_x_148) ;  /* 0xffffff9c009c7947 */ /* 0x000fea000383ffff */
.L_x_44:
[----:B------:R-:W-:-:S07]  /*86b0*/  MOV R0, UR4 ;  /* 0x0000000400007c02 */ /* 0x000fce0008000f00 */
.L_x_149:
[----:B-1----:R1:W2:Y:S02]  /*86c0*/  SYNCS.PHASECHK.TRANS64.TRYWAIT P0, [R0+URZ], R2 ;  /* 0x00000002000075a7 */ /* 0x0022a400080011ff */
[----:B--2---:R-:W-:Y:S05]  /*86d0*/  @!P0 NANOSLEEP.SYNCS 0x989680 ;  /* 0x009896800000895d */ /* 0x004fea0003900000 */
[----:B------:R-:W2:Y:S02]  /*86e0*/  @!P0 SYNCS.PHASECHK.TRANS64 P0, [R0+URZ], R2 ;  /* 0x00000002000085a7 */ /* 0x000ea400080010ff */
[----:B--2---:R-:W-:Y:S05]  /*86f0*/  @!P0 BRA `(.L_x_149) ;  /* 0xfffffffc00f08947 */ /* 0x004fea000383ffff */
[----:B------:R-:W-:Y:S05]  /*8700*/  BRA `(.L_x_150) ;  /* 0xffffffa400487947 */ /* 0x000fea000383ffff */
.L_x_45:
[----:B------:R-:W-:-:S07]  /*8710*/  MOV R0, UR5 ;  /* 0x0000000500007c02 */ /* 0x000fce0008000f00 */
.L_x_151:
[----:B-1----:R1:W2:Y:S02]  /*8720*/  SYNCS.PHASECHK.TRANS64.TRYWAIT P0, [R0+URZ], R3 ;  /* 0x00000003000075a7 */ /* 0x0022a400080011ff */
[----:B--2---:R-:W-:Y:S05]  /*8730*/  @!P0 NANOSLEEP.SYNCS 0x989680 ;  /* 0x009896800000895d */ /* 0x004fea0003900000 */
[----:B------:R-:W2:Y:S02]  /*8740*/  @!P0 SYNCS.PHASECHK.TRANS64 P0, [R0+URZ], R3 ;  /* 0x00000003000085a7 */ /* 0x000ea400080010ff */
[----:B--2---:R-:W-:Y:S05]  /*8750*/  @!P0 BRA `(.L_x_151) ;  /* 0xfffffffc00f08947 */ /* 0x004fea000383ffff */
[----:B------:R-:W-:Y:S05]  /*8760*/  BRA `(.L_x_152) ;  /* 0xffffffa400547947 */ /* 0x000fea000383ffff */
.L_x_46:
[----:B------:R-:W-:-:S07]  /*8770*/  MOV R0, UR5 ;  /* 0x0000000500007c02 */ /* 0x000fce0008000f00 */
.L_x_153:
[----:B-1----:R1:W2:Y:S02]  /*8780*/  SYNCS.PHASECHK.TRANS64.TRYWAIT P0, [R0+URZ], R3 ;  /* 0x00000003000075a7 */ /* 0x0022a400080011ff */
[----:B--2---:R-:W-:Y:S05]  /*8790*/  @!P0 NANOSLEEP.SYNCS 0x989680 ;  /* 0x009896800000895d */ /* 0x004fea0003900000 */
[----:B------:R-:W2:Y:S02]  /*87a0*/  @!P0 SYNCS.PHASECHK.TRANS64 P0, [R0+URZ], R3 ;  /* 0x00000003000085a7 */ /* 0x000ea400080010ff */
[----:B--2---:R-:W-:Y:S05]  /*87b0*/  @!P0 BRA `(.L_x_153) ;  /* 0xfffffffc00f08947 */ /* 0x004fea000383ffff */
[----:B------:R-:W-:Y:S05]  /*87c0*/  BRA `(.L_x_154) ;  /* 0xffffffa400607947 */ /* 0x000fea000383ffff */
.L_x_47:
[----:B------:R-:W-:-:S07]  /*87d0*/  MOV R0, UR5 ;  /* 0x0000000500007c02 */ /* 0x000fce0008000f00 */
.L_x_155:
[----:B-1----:R1:W2:Y:S02]  /*87e0*/  SYNCS.PHASECHK.TRANS64.TRYWAIT P0, [R0+URZ], R3 ;  /* 0x00000003000075a7 */ /* 0x0022a400080011ff */
[----:B--2---:R-:W-:Y:S05]  /*87f0*/  @!P0 NANOSLEEP.SYNCS 0x989680 ;  /* 0x009896800000895d */ /* 0x004fea0003900000 */
[----:B------:R-:W2:Y:S02]  /*8800*/  @!P0 SYNCS.PHASECHK.TRANS64 P0, [R0+URZ], R3 ;  /* 0x00000003000085a7 */ /* 0x000ea400080010ff */
[----:B--2---:R-:W-:Y:S05]  /*8810*/  @!P0 BRA `(.L_x_155) ;  /* 0xfffffffc00f08947 */ /* 0x004fea000383ffff */
[----:B------:R-:W-:Y:S05]  /*8820*/  BRA `(.L_x_156) ;  /* 0xffffffa4006c7947 */ /* 0x000fea000383ffff */
.L_x_48:
[----:B------:R-:W-:-:S07]  /*8830*/  MOV R0, UR5 ;  /* 0x0000000500007c02 */ /* 0x000fce0008000f00 */
.L_x_157:
[----:B-1----:R1:W2:Y:S02]  /*8840*/  SYNCS.PHASECHK.TRANS64.TRYWAIT P0, [R0+URZ], R3 ;  /* 0x00000003000075a7 */ /* 0x0022a400080011ff */
[----:B--2---:R-:W-:Y:S05]  /*8850*/  @!P0 NANOSLEEP.SYNCS 0x989680 ;  /* 0x009896800000895d */ /* 0x004fea0003900000 */
[----:B------:R-:W2:Y:S02]  /*8860*/  @!P0 SYNCS.PHASECHK.TRANS64 P0, [R0+URZ], R3 ;  /* 0x00000003000085a7 */ /* 0x000ea400080010ff */
[----:B--2---:R-:W-:Y:S05]  /*8870*/  @!P0 BRA `(.L_x_157) ;  /* 0xfffffffc00f08947 */ /* 0x004fea000383ffff */
[----:B------:R-:W-:Y:S05]  /*8880*/  BRA `(.L_x_158) ;  /* 0xffffffa400787947 */ /* 0x000fea000383ffff */
.L_x_49:
[----:B------:R-:W-:-:S07]  /*8890*/  MOV R0, UR5 ;  /* 0x0000000500007c02 */ /* 0x000fce0008000f00 */
.L_x_159:
[----:B-1----:R1:W2:Y:S02]  /*88a0*/  SYNCS.PHASECHK.TRANS64.TRYWAIT P0, [R0+URZ], R3 ;  /* 0x00000003000075a7 */ /* 0x0022a400080011ff */
[----:B--2---:R-:W-:Y:S05]  /*88b0*/  @!P0 NANOSLEEP.SYNCS 0x989680 ;  /* 0x009896800000895d */ /* 0x004fea0003900000 */
[----:B------:R-:W2:Y:S02]  /*88c0*/  @!P0 SYNCS.PHASECHK.TRANS64 P0, [R0+URZ], R3 ;  /* 0x00000003000085a7 */ /* 0x000ea400080010ff */
[----:B--2---:R-:W-:Y:S05]  /*88d0*/  @!P0 BRA `(.L_x_159) ;  /* 0xfffffffc00f08947 */ /* 0x004fea000383ffff */
[----:B------:R-:W-:Y:S05]  /*88e0*/  BRA `(.L_x_160) ;  /* 0xffffffa400847947 */ /* 0x000fea000383ffff */
.L_x_50:
[----:B------:R-:W-:-:S07]  /*88f0*/  MOV R0, UR5 ;  /* 0x0000000500007c02 */ /* 0x000fce0008000f00 */
.L_x_161:
[----:B-1----:R1:W2:Y:S02]  /*8900*/  SYNCS.PHASECHK.TRANS64.TRYWAIT P0, [R0+URZ], R3 ;  /* 0x00000003000075a7 */ /* 0x0022a400080011ff */
[----:B--2---:R-:W-:Y:S05]  /*8910*/  @!P0 NANOSLEEP.SYNCS 0x989680 ;  /* 0x009896800000895d */ /* 0x004fea0003900000 */
[----:B------:R-:W2:Y:S02]  /*8920*/  @!P0 SYNCS.PHASECHK.TRANS64 P0, [R0+URZ], R3 ;  /* 0x00000003000085a7 */ /* 0x000ea400080010ff */
[----:B--2---:R-:W-:Y:S05]  /*8930*/  @!P0 BRA `(.L_x_161) ;  /* 0xfffffffc00f08947 */ /* 0x004fea000383ffff */
[----:B------:R-:W-:Y:S05]  /*8940*/  BRA `(.L_x_162) ;  /* 0xffffffa400907947 */ /* 0x000fea000383ffff */
.L_x_51:
[----:B------:R-:W-:-:S07]  /*8950*/  MOV R0, UR5 ;  /* 0x0000000500007c02 */ /* 0x000fce0008000f00 */
.L_x_163:
[----:B-1----:R1:W2:Y:S02]  /*8960*/  SYNCS.PHASECHK.TRANS64.TRYWAIT P0, [R0+URZ], R3 ;  /* 0x00000003000075a7 */ /* 0x0022a400080011ff */
[----:B--2---:R-:W-:Y:S05]  /*8970*/  @!P0 NANOSLEEP.SYNCS 0x989680 ;  /* 0x009896800000895d */ /* 0x004fea0003900000 */
[----:B------:R-:W2:Y:S02]  /*8980*/  @!P0 SYNCS.PHASECHK.TRANS64 P0, [R0+URZ], R3 ;  /* 0x00000003000085a7 */ /* 0x000ea400080010ff */
[----:B--2---:R-:W-:Y:S05]  /*8990*/  @!P0 BRA `(.L_x_163) ;  /* 0xfffffffc00f08947 */ /* 0x004fea000383ffff */
[----:B------:R-:W-:Y:S05]  /*89a0*/  BRA `(.L_x_164) ;  /* 0xffffffa4009c7947 */ /* 0x000fea000383ffff */
.L_x_52:
[----:B------:R-:W-:-:S07]  /*89b0*/  MOV R0, UR5 ;  /* 0x0000000500007c02 */ /* 0x000fce0008000f00 */
.L_x_165:
[----:B-1----:R1:W2:Y:S02]  /*89c0*/  SYNCS.PHASECHK.TRANS64.TRYWAIT P0, [R0+URZ], R3 ;  /* 0x00000003000075a7 */ /* 0x0022a400080011ff */
[----:B--2---:R-:W-:Y:S05]  /*89d0*/  @!P0 NANOSLEEP.SYNCS 0x989680 ;  /* 0x009896800000895d */ /* 0x004fea0003900000 */
[----:B------:R-:W2:Y:S02]  /*89e0*/  @!P0 SYNCS.PHASECHK.TRANS64 P0, [R0+URZ], R3 ;  /* 0x00000003000085a7 */ /* 0x000ea400080010ff */
[----:B--2---:R-:W-:Y:S05]  /*89f0*/  @!P0 BRA `(.L_x_165) ;  /* 0xfffffffc00f08947 */ /* 0x004fea000383ffff */
[----:B------:R-:W-:Y:S05]  /*8a00*/  BRA `(.L_x_166) ;  /* 0xffffffa400a87947 */ /* 0x000fea000383ffff */
.L_x_53:
[----:B------:R-:W-:-:S07]  /*8a10*/  MOV R0, UR5 ;  /* 0x0000000500007c02 */ /* 0x000fce0008000f00 */
.L_x_167:
[----:B-1----:R1:W2:Y:S02]  /*8a20*/  SYNCS.PHASECHK.TRANS64.TRYWAIT P0, [R0+URZ], R3 ;  /* 0x00000003000075a7 */ /* 0x0022a400080011ff */
[----:B--2---:R-:W-:Y:S05]  /*8a30*/  @!P0 NANOSLEEP.SYNCS 0x989680 ;  /* 0x009896800000895d */ /* 0x004fea0003900000 */
[----:B------:R-:W2:Y:S02]  /*8a40*/  @!P0 SYNCS.PHASECHK.TRANS64 P0, [R0+URZ], R3 ;  /* 0x00000003000085a7 */ /* 0x000ea400080010ff */
[----:B--2---:R-:W-:Y:S05]  /*8a50*/  @!P0 BRA `(.L_x_167) ;  /* 0xfffffffc00f08947 */ /* 0x004fea000383ffff */
[----:B------:R-:W-:Y:S05]  /*8a60*/  BRA `(.L_x_168) ;  /* 0xffffffa400b47947 */ /* 0x000fea000383ffff */
.L_x_54:
[----:B------:R-:W-:-:S07]  /*8a70*/  MOV R0, UR5 ;  /* 0x0000000500007c02 */ /* 0x000fce0008000f00 */
.L_x_169:
[----:B-1----:R1:W2:Y:S02]  /*8a80*/  SYNCS.PHASECHK.TRANS64.TRYWAIT P0, [R0+URZ], R3 ;  /* 0x00000003000075a7 */ /* 0x0022a400080011ff */
[----:B--2---:R-:W-:Y:S05]  /*8a90*/  @!P0 NANOSLEEP.SYNCS 0x989680 ;  /* 0x009896800000895d */ /* 0x004fea0003900000 */
[----:B------:R-:W2:Y:S02]  /*8aa0*/  @!P0 SYNCS.PHASECHK.TRANS64 P0, [R0+URZ], R3 ;  /* 0x00000003000085a7 */ /* 0x000ea400080010ff */
[----:B--2---:R-:W-:Y:S05]  /*8ab0*/  @!P0 BRA `(.L_x_169) ;  /* 0xfffffffc00f08947 */ /* 0x004fea000383ffff */
[----:B------:R-:W-:Y:S05]  /*8ac0*/  BRA `(.L_x_170) ;  /* 0xffffffa400c07947 */ /* 0x000fea000383ffff */
.L_x_55:
[----:B------:R-:W-:-:S07]  /*8ad0*/  MOV R0, UR5 ;  /* 0x0000000500007c02 */ /* 0x000fce0008000f00 */
.L_x_171:
[----:B-1----:R1:W2:Y:S02]  /*8ae0*/  SYNCS.PHASECHK.TRANS64.TRYWAIT P0, [R0+URZ], R3 ;  /* 0x00000003000075a7 */ /* 0x0022a400080011ff */
[----:B--2---:R-:W-:Y:S05]  /*8af0*/  @!P0 NANOSLEEP.SYNCS 0x989680 ;  /* 0x009896800000895d */ /* 0x004fea0003900000 */
[----:B------:R-:W2:Y:S02]  /*8b00*/  @!P0 SYNCS.PHASECHK.TRANS64 P0, [R0+URZ], R3 ;  /* 0x00000003000085a7 */ /* 0x000ea400080010ff */
[----:B--2---:R-:W-:Y:S05]  /*8b10*/  @!P0 BRA `(.L_x_171) ;  /* 0xfffffffc00f08947 */ /* 0x004fea000383ffff */
[----:B------:R-:W-:Y:S05]  /*8b20*/  BRA `(.L_x_172) ;  /* 0xffffffa400cc7947 */ /* 0x000fea000383ffff */
.L_x_56:
[----:B------:R-:W-:-:S07]  /*8b30*/  MOV R0, UR5 ;  /* 0x0000000500007c02 */ /* 0x000fce0008000f00 */
.L_x_173:
[----:B-1----:R1:W2:Y:S02]  /*8b40*/  SYNCS.PHASECHK.TRANS64.TRYWAIT P0, [R0+URZ], R3 ;  /* 0x00000003000075a7 */ /* 0x0022a400080011ff */
[----:B--2---:R-:W-:Y:S05]  /*8b50*/  @!P0 NANOSLEEP.SYNCS 0x989680 ;  /* 0x009896800000895d */ /* 0x004fea0003900000 */
[----:B------:R-:W2:Y:S02]  /*8b60*/  @!P0 SYNCS.PHASECHK.TRANS64 P0, [R0+URZ], R3 ;  /* 0x00000003000085a7 */ /* 0x000ea400080010ff */
[----:B--2---:R-:W-:Y:S05]  /*8b70*/  @!P0 BRA `(.L_x_173) ;  /* 0xfffffffc00f08947 */ /* 0x004fea000383ffff */
[----:B------:R-:W-:Y:S05]  /*8b80*/  BRA `(.L_x_174) ;  /* 0xffffffa400d87947 */ /* 0x000fea000383ffff */
.L_x_57:
[----:B------:R-:W-:-:S07]  /*8b90*/  MOV R0, UR5 ;  /* 0x0000000500007c02 */ /* 0x000fce0008000f00 */
.L_x_175:
[----:B-1----:R1:W2:Y:S02]  /*8ba0*/  SYNCS.PHASECHK.TRANS64.TRYWAIT P0, [R0+URZ], R3 ;  /* 0x00000003000075a7 */ /* 0x0022a400080011ff */
[----:B--2---:R-:W-:Y:S05]  /*8bb0*/  @!P0 NANOSLEEP.SYNCS 0x989680 ;  /* 0x009896800000895d */ /* 0x004fea0003900000 */
[----:B------:R-:W2:Y:S02]  /*8bc0*/  @!P0 SYNCS.PHASECHK.TRANS64 P0, [R0+URZ], R3 ;  /* 0x00000003000085a7 */ /* 0x000ea400080010ff */
[----:B--2---:R-:W-:Y:S05]  /*8bd0*/  @!P0 BRA `(.L_x_175) ;  /* 0xfffffffc00f08947 */ /* 0x004fea000383ffff */
[----:B------:R-:W-:Y:S05]  /*8be0*/  BRA `(.L_x_176) ;  /* 0xffffffa400e47947 */ /* 0x000fea000383ffff */
.L_x_58:
[----:B------:R-:W-:-:S07]  /*8bf0*/  MOV R0, UR5 ;  /* 0x0000000500007c02 */ /* 0x000fce0008000f00 */
.L_x_177:
[----:B-1----:R1:W2:Y:S02]  /*8c00*/  SYNCS.PHASECHK.TRANS64.TRYWAIT P0, [R0+URZ], R3 ;  /* 0x00000003000075a7 */ /* 0x0022a400080011ff */
[----:B--2---:R-:W-:Y:S05]  /*8c10*/  @!P0 NANOSLEEP.SYNCS 0x989680 ;  /* 0x009896800000895d */ /* 0x004fea0003900000 */
[----:B------:R-:W2:Y:S02]  /*8c20*/  @!P0 SYNCS.PHASECHK.TRANS64 P0, [R0+URZ], R3 ;  /* 0x00000003000085a7 */ /* 0x000ea400080010ff */
[----:B--2---:R-:W-:Y:S05]  /*8c30*/  @!P0 BRA `(.L_x_177) ;  /* 0xfffffffc00f08947 */ /* 0x004fea000383ffff */
[----:B------:R-:W-:Y:S05]  /*8c40*/  BRA `(.L_x_178) ;  /* 0xffffffa400f07947 */ /* 0x000fea000383ffff */
.L_x_59:
[----:B------:R-:W-:-:S07]  /*8c50*/  MOV R0, UR5 ;  /* 0x0000000500007c02 */ /* 0x000fce0008000f00 */
.L_x_179:
[----:B-1----:R1:W2:Y:S02]  /*8c60*/  SYNCS.PHASECHK.TRANS64.TRYWAIT P0, [R0+URZ], R3 ;  /* 0x00000003000075a7 */ /* 0x0022a400080011ff */
[----:B--2---:R-:W-:Y:S05]  /*8c70*/  @!P0 NANOSLEEP.SYNCS 0x989680 ;  /* 0x009896800000895d */ /* 0x004fea0003900000 */
[----:B------:R-:W2:Y:S02]  /*8c80*/  @!P0 SYNCS.PHASECHK.TRANS64 P0, [R0+URZ], R3 ;  /* 0x00000003000085a7 */ /* 0x000ea400080010ff */
[----:B--2---:R-:W-:Y:S05]  /*8c90*/  @!P0 BRA `(.L_x_179) ;  /* 0xfffffffc00f08947 */ /* 0x004fea000383ffff */
[----:B------:R-:W-:Y:S05]  /*8ca0*/  BRA `(.L_x_180) ;  /* 0xffffffa400fc7947 */ /* 0x000fea000383ffff */
.L_x_60:
[----:B------:R-:W-:-:S07]  /*8cb0*/  MOV R0, UR5 ;  /* 0x0000000500007c02 */ /* 0x000fce0008000f00 */
.L_x_181:
[----:B-1----:R1:W2:Y:S02]  /*8cc0*/  SYNCS.PHASECHK.TRANS64.TRYWAIT P0, [R0+URZ], R3 ;  /* 0x00000003000075a7 */ /* 0x0022a400080011ff */
[----:B--2---:R-:W-:Y:S05]  /*8cd0*/  @!P0 NANOSLEEP.SYNCS 0x989680 ;  /* 0x009896800000895d */ /* 0x004fea0003900000 */
[----:B------:R-:W2:Y:S02]  /*8ce0*/  @!P0 SYNCS.PHASECHK.TRANS64 P0, [R0+URZ], R3 ;  /* 0x00000003000085a7 */ /* 0x000ea400080010ff */
[----:B--2---:R-:W-:Y:S05]  /*8cf0*/  @!P0 BRA `(.L_x_181) ;  /* 0xfffffffc00f08947 */ /* 0x004fea000383ffff */
[----:B------:R-:W-:Y:S05]  /*8d00*/  BRA `(.L_x_182) ;  /* 0xffffffa800087947 */ /* 0x000fea000383ffff */
.L_x_61:
[----:B------:R-:W-:-:S07]  /*8d10*/  MOV R0, UR5 ;  /* 0x0000000500007c02 */ /* 0x000fce0008000f00 */
.L_x_183:
[----:B-1----:R1:W2:Y:S02]  /*8d20*/  SYNCS.PHASECHK.TRANS64.TRYWAIT P0, [R0+URZ], R3 ;  /* 0x00000003000075a7 */ /* 0x0022a400080011ff */
[----:B--2---:R-:W-:Y:S05]  /*8d30*/  @!P0 NANOSLEEP.SYNCS 0x989680 ;  /* 0x009896800000895d */ /* 0x004fea0003900000 */
[----:B------:R-:W2:Y:S02]  /*8d40*/  @!P0 SYNCS.PHASECHK.TRANS64 P0, [R0+URZ], R3 ;  /* 0x00000003000085a7 */ /* 0x000ea400080010ff */
[----:B--2---:R-:W-:Y:S05]  /*8d50*/  @!P0 BRA `(.L_x_183) ;  /* 0xfffffffc00f08947 */ /* 0x004fea000383ffff */
[----:B------:R-:W-:Y:S05]  /*8d60*/  BRA `(.L_x_184) ;  /* 0xffffffa800147947 */ /* 0x000fea000383ffff */
.L_x_62:
[----:B------:R-:W-:-:S07]  /*8d70*/  MOV R0, UR5 ;  /* 0x0000000500007c02 */ /* 0x000fce0008000f00 */
.L_x_185:
[----:B-1----:R1:W2:Y:S02]  /*8d80*/  SYNCS.PHASECHK.TRANS64.TRYWAIT P0, [R0+URZ], R3 ;  /* 0x00000003000075a7 */ /* 0x0022a400080011ff */
[----:B--2---:R-:W-:Y:S05]  /*8d90*/  @!P0 NANOSLEEP.SYNCS 0x989680 ;  /* 0x009896800000895d */ /* 0x004fea0003900000 */
[----:B------:R-:W2:Y:S02]  /*8da0*/  @!P0 SYNCS.PHASECHK.TRANS64 P0, [R0+URZ], R3 ;  /* 0x00000003000085a7 */ /* 0x000ea400080010ff */
[----:B--2---:R-:W-:Y:S05]  /*8db0*/  @!P0 BRA `(.L_x_185) ;  /* 0xfffffffc00f08947 */ /* 0x004fea000383ffff */
[----:B------:R-:W-:Y:S05]  /*8dc0*/  BRA `(.L_x_186) ;  /* 0xffffffa800207947 */ /* 0x000fea000383ffff */
.L_x_63:
[----:B------:R-:W-:-:S07]  /*8dd0*/  MOV R0, UR5 ;  /* 0x0000000500007c02 */ /* 0x000fce0008000f00 */
.L_x_187:
[----:B-1----:R1:W2:Y:S02]  /*8de0*/  SYNCS.PHASECHK.TRANS64.TRYWAIT P0, [R0+URZ], R3 ;  /* 0x00000003000075a7 */ /* 0x0022a400080011ff */
[----:B--2---:R-:W-:Y:S05]  /*8df0*/  @!P0 NANOSLEEP.SYNCS 0x989680 ;  /* 0x009896800000895d */ /* 0x004fea0003900000 */
[----:B------:R-:W2:Y:S02]  /*8e00*/  @!P0 SYNCS.PHASECHK.TRANS64 P0, [R0+URZ], R3 ;  /* 0x00000003000085a7 */ /* 0x000ea400080010ff */
[----:B--2---:R-:W-:Y:S05]  /*8e10*/  @!P0 BRA `(.L_x_187) ;  /* 0xfffffffc00f08947 */ /* 0x004fea000383ffff */
[----:B------:R-:W-:Y:S05]  /*8e20*/  BRA `(.L_x_188) ;  /* 0xffffffa8002c7947 */ /* 0x000fea000383ffff */
.L_x_64:
[----:B------:R-:W-:-:S07]  /*8e30*/  MOV R0, UR5 ;  /* 0x0000000500007c02 */ /* 0x000fce0008000f00 */
.L_x_189:
[----:B-1----:R1:W2:Y:S02]  /*8e40*/  SYNCS.PHASECHK.TRANS64.TRYWAIT P0, [R0+URZ], R3 ;  /* 0x00000003000075a7 */ /* 0x0022a400080011ff */
[----:B--2---:R-:W-:Y:S05]  /*8e50*/  @!P0 NANOSLEEP.SYNCS 0x989680 ;  /* 0x009896800000895d */ /* 0x004fea0003900000 */
[----:B------:R-:W2:Y:S02]  /*8e60*/  @!P0 SYNCS.PHASECHK.TRANS64 P0, [R0+URZ], R3 ;  /* 0x00000003000085a7 */ /* 0x000ea400080010ff */
[----:B--2---:R-:W-:Y:S05]  /*8e70*/  @!P0 BRA `(.L_x_189) ;  /* 0xfffffffc00f08947 */ /* 0x004fea000383ffff */
[----:B------:R-:W-:Y:S05]  /*8e80*/  BRA `(.L_x_190) ;  /* 0xffffffa800387947 */ /* 0x000fea000383ffff */
.L_x_65:
[----:B------:R-:W-:-:S07]  /*8e90*/  MOV R0, UR5 ;  /* 0x0000000500007c02 */ /* 0x000fce0008000f00 */
.L_x_191:
[----:B-1----:R1:W2:Y:S02]  /*8ea0*/  SYNCS.PHASECHK.TRANS64.TRYWAIT P0, [R0+URZ], R3 ;  /* 0x00000003000075a7 */ /* 0x0022a400080011ff */
[----:B--2---:R-:W-:Y:S05]  /*8eb0*/  @!P0 NANOSLEEP.SYNCS 0x989680 ;  /* 0x009896800000895d */ /* 0x004fea0003900000 */
[----:B------:R-:W2:Y:S02]  /*8ec0*/  @!P0 SYNCS.PHASECHK.TRANS64 P0, [R0+URZ], R3 ;  /* 0x00000003000085a7 */ /* 0x000ea400080010ff */
[----:B--2---:R-:W-:Y:S05]  /*8ed0*/  @!P0 BRA `(.L_x_191) ;  /* 0xfffffffc00f08947 */ /* 0x004fea000383ffff */
[----:B------:R-:W-:Y:S05]  /*8ee0*/  BRA `(.L_x_192) ;  /* 0xffffffa800447947 */ /* 0x000fea000383ffff */
.L_x_66:
[----:B------:R-:W-:-:S07]  /*8ef0*/  MOV R0, UR5 ;  /* 0x0000000500007c02 */ /* 0x000fce0008000f00 */
.L_x_193:
[----:B-1----:R1:W2:Y:S02]  /*8f00*/  SYNCS.PHASECHK.TRANS64.TRYWAIT P0, [R0+URZ], R3 ;  /* 0x00000003000075a7 */ /* 0x0022a400080011ff */
[----:B--2---:R-:W-:Y:S05]  /*8f10*/  @!P0 NANOSLEEP.SYNCS 0x989680 ;  /* 0x009896800000895d */ /* 0x004fea0003900000 */
[----:B------:R-:W2:Y:S02]  /*8f20*/  @!P0 SYNCS.PHASECHK.TRANS64 P0, [R0+URZ], R3 ;  /* 0x00000003000085a7 */ /* 0x000ea400080010ff */
[----:B--2---:R-:W-:Y:S05]  /*8f30*/  @!P0 BRA `(.L_x_193) ;  /* 0xfffffffc00f08947 */ /* 0x004fea000383ffff */
[----:B------:R-:W-:Y:S05]  /*8f40*/  BRA `(.L_x_194) ;  /* 0xffffffa800507947 */ /* 0x000fea000383ffff */
.L_x_67:
[----:B------:R-:W-:-:S07]  /*8f50*/  MOV R0, UR5 ;  /* 0x0000000500007c02 */ /* 0x000fce0008000f00 */
.L_x_195:
[----:B-1----:R1:W2:Y:S02]  /*8f60*/  SYNCS.PHASECHK.TRANS64.TRYWAIT P0, [R0+URZ], R3 ;  /* 0x00000003000075a7 */ /* 0x0022a400080011ff */
[----:B--2---:R-:W-:Y:S05]  /*8f70*/  @!P0 NANOSLEEP.SYNCS 0x989680 ;  /* 0x009896800000895d */ /* 0x004fea0003900000 */
[----:B------:R-:W2:Y:S02]  /*8f80*/  @!P0 SYNCS.PHASECHK.TRANS64 P0, [R0+URZ], R3 ;  /* 0x00000003000085a7 */ /* 0x000ea400080010ff */
[----:B--2---:R-:W-:Y:S05]  /*8f90*/  @!P0 BRA `(.L_x_195) ;  /* 0xfffffffc00f08947 */ /* 0x004fea000383ffff */
[----:B------:R-:W-:Y:S05]  /*8fa0*/  BRA `(.L_x_196) ;  /* 0xffffffa8005c7947 */ /* 0x000fea000383ffff */
.L_x_68:
[----:B------:R-:W-:-:S07]  /*8fb0*/  MOV R0, UR5 ;  /* 0x0000000500007c02 */ /* 0x000fce0008000f00 */
.L_x_197:
[----:B-1----:R1:W2:Y:S02]  /*8fc0*/  SYNCS.PHASECHK.TRANS64.TRYWAIT P0, [R0+URZ], R3 ;  /* 0x00000003000075a7 */ /* 0x0022a400080011ff */
[----:B--2---:R-:W-:Y:S05]  /*8fd0*/  @!P0 NANOSLEEP.SYNCS 0x989680 ;  /* 0x009896800000895d */ /* 0x004fea0003900000 */
[----:B------:R-:W2:Y:S02]  /*8fe0*/  @!P0 SYNCS.PHASECHK.TRANS64 P0, [R0+URZ], R3 ;  /* 0x00000003000085a7 */ /* 0x000ea400080010ff */
[----:B--2---:R-:W-:Y:S05]  /*8ff0*/  @!P0 BRA `(.L_x_197) ;  /* 0xfffffffc00f08947 */ /* 0x004fea000383ffff */
[----:B------:R-:W-:Y:S05]  /*9000*/  BRA `(.L_x_198) ;  /* 0xffffffa800687947 */ /* 0x000fea000383ffff */
.L_x_71:
[----:B--2---:R2:W3:Y:S02]  /*9010*/  SYNCS.PHASECHK.TRANS64.TRYWAIT P0, [R2+URZ+0x240], R4 ;  /* 0x00024004020075a7 */ /* 0x0044e400080011ff */
[----:B---3--:R-:W-:Y:S05]  /*9020*/  @!P0 NANOSLEEP.SYNCS 0x989680 ;  /* 0x009896800000895d */ /* 0x008fea0003900000 */
[----:B------:R-:W3:Y:S02]  /*9030*/  @!P0 SYNCS.PHASECHK.TRANS64 P0, [R2+URZ+0x240], R4 ;  /* 0x00024004020085a7 */ /* 0x000ee400080010ff */
[----:B---3--:R-:W-:Y:S05]  /*9040*/  @!P0 BRA `(.L_x_71) ;  /* 0xfffffffc00f08947 */ /* 0x008fea000383ffff */
[----:B------:R-:W-:Y:S05]  /*9050*/  BRA `(.L_x_199) ;  /* 0xffffffa800c47947 */ /* 0x000fea000383ffff */
.L_x_72:
[----:B------:R-:W-:-:S07]  /*9060*/  MOV R2, UR4 ;  /* 0x0000000400027c02 */ /* 0x000fce0008000f00 */
.L_x_200:
[----:B--2---:R2:W3:Y:S02]  /*9070*/  SYNCS.PHASECHK.TRANS64.TRYWAIT P0, [R2+URZ+0x1f0], R5 ;  /* 0x0001f005020075a7 */ /* 0x0044e400080011ff */
[----:B---3--:R-:W-:Y:S05]  /*9080*/  @!P0 NANOSLEEP.SYNCS 0x989680 ;  /* 0x009896800000895d */ /* 0x008fea0003900000 */
[----:B------:R-:W3:Y:S02]  /*9090*/  @!P0 SYNCS.PHASECHK.TRANS64 P0, [R2+URZ+0x1f0], R5 ;  /* 0x0001f005020085a7 */ /* 0x000ee400080010ff */
[----:B---3--:R-:W-:Y:S05]  /*90a0*/  @!P0 BRA `(.L_x_200) ;  /* 0xfffffffc00f08947 */ /* 0x008fea000383ffff */
[----:B------:R-:W-:Y:S05]  /*90b0*/  BRA `(.L_x_201) ;  /* 0xffffffa800d47947 */ /* 0x000fea000383ffff */
.L_x_73:
[----:B--2---:R2:W3:Y:S02]  /*90c0*/  SYNCS.PHASECHK.TRANS64.TRYWAIT P1, [R2+URZ+0x1e0], R4 ;  /* 0x0001e004020075a7 */ /* 0x0044e400080211ff */
[----:B---3--:R-:W-:Y:S05]  /*90d0*/  @!P1 NANOSLEEP.SYNCS 0x989680 ;  /* 0x009896800000995d */ /* 0x008fea0003900000 */
[----:B------:R-:W3:Y:S02]  /*90e0*/  @!P1 SYNCS.PHASECHK.TRANS64 P1, [R2+URZ+0x1e0], R4 ;  /* 0x0001e004020095a7 */ /* 0x000ee400080210ff */
[----:B---3--:R-:W-:Y:S05]  /*90f0*/  @!P1 BRA `(.L_x_73) ;  /* 0xfffffffc00f09947 */ /* 0x008fea000383ffff */
[----:B------:R-:W-:Y:S05]  /*9100*/  BRA `(.L_x_202) ;  /* 0xffffffac00047947 */ /* 0x000fea000383ffff */
.L_x_76:
[----:B------:R-:W-:-:S07]  /*9110*/  MOV R0, UR4 ;  /* 0x0000000400007c02 */ /* 0x000fce0008000f00 */
.L_x_203:
[----:B--2---:R2:W3:Y:S02]  /*9120*/  SYNCS.PHASECHK.TRANS64.TRYWAIT P0, [R0+URZ+0x1f0], R2 ;  /* 0x0001f002000075a7 */ /* 0x0044e400080011ff */
[----:B---3--:R-:W-:Y:S05]  /*9130*/  @!P0 NANOSLEEP.SYNCS 0x989680 ;  /* 0x009896800000895d */ /* 0x008fea0003900000 */
[----:B------:R-:W3:Y:S02]  /*9140*/  @!P0 SYNCS.PHASECHK.TRANS64 P0, [R0+URZ+0x1f0], R2 ;  /* 0x0001f002000085a7 */ /* 0x000ee400080010ff */
[----:B---3--:R-:W-:Y:S05]  /*9150*/  @!P0 BRA `(.L_x_203) ;  /* 0xfffffffc00f08947 */ /* 0x008fea000383ffff */
[----:B------:R-:W-:Y:S05]  /*9160*/  BRA `(.L_x_75) ;  /* 0xffffffac00587947 */ /* 0x000fea000383ffff */
.L_x_83:
[----:B-1----:R1:W2:Y:S02]  /*9170*/  SYNCS.PHASECHK.TRANS64.TRYWAIT P1, [R0+URZ+0x1e0], R2 ;  /* 0x0001e002000075a7 */ /* 0x0022a400080211ff */
[----:B--2---:R-:W-:Y:S05]  /*9180*/  @!P1 NANOSLEEP.SYNCS 0x989680 ;  /* 0x009896800000995d */ /* 0x004fea0003900000 */
[----:B------:R-:W2:Y:S02]  /*9190*/  @!P1 SYNCS.PHASECHK.TRANS64 P1, [R0+URZ+0x1e0], R2 ;  /* 0x0001e002000095a7 */ /* 0x000ea400080210ff */
[----:B--2---:R-:W-:Y:S05]  /*91a0*/  @!P1 BRA `(.L_x_83) ;  /* 0xfffffffc00f09947 */ /* 0x004fea000383ffff */
[----:B------:R-:W-:Y:S05]  /*91b0*/  BRA `(.L_x_204) ;  /* 0xffffffb000bc7947 */ /* 0x000fea000383ffff */
.L_x_84:
[----:B------:R-:W-:-:S07]  /*91c0*/  MOV R2, UR23 ;  /* 0x0000001700027c02 */ /* 0x000fce0008000f00 */
.L_x_205:
[----:B-1----:R1:W2:Y:S02]  /*91d0*/  SYNCS.PHASECHK.TRANS64.TRYWAIT P0, [R2+URZ+0x220], R0 ;  /* 0x00022000020075a7 */ /* 0x0022a400080011ff */
[----:B--2---:R-:W-:Y:S05]  /*91e0*/  @!P0 NANOSLEEP.SYNCS 0x989680 ;  /* 0x009896800000895d */ /* 0x004fea0003900000 */
[----:B------:R-:W2:Y:S02]  /*91f0*/  @!P0 SYNCS.PHASECHK.TRANS64 P0, [R2+URZ+0x220], R0 ;  /* 0x00022000020085a7 */ /* 0x000ea400080010ff */
[----:B--2---:R-:W-:Y:S05]  /*9200*/  @!P0 BRA `(.L_x_205) ;  /* 0xfffffffc00f08947 */ /* 0x004fea000383ffff */
[----:B------:R-:W-:Y:S05]  /*9210*/  BRA `(.L_x_206) ;  /* 0xffffffb4000c7947 */ /* 0x000fea000383ffff */
.L_x_87:
[----:B------:R-:W-:Y:S07]  /*9220*/  MOV R0, UR5 ;  /* 0x0000000500007c02 */ /* 0x000fee0008000f00 */
.L_x_207:
[----:B-1----:R1:W2:Y:S02]  /*9230*/  SYNCS.PHASECHK.TRANS64.TRYWAIT P0, [R0+URZ], R2 ;  /* 0x00000002000075a7 */ /* 0x0022a400080011ff */
[----:B--2---:R-:W-:Y:S05]  /*9240*/  @!P0 NANOSLEEP.SYNCS 0x989680 ;  /* 0x009896800000895d */ /* 0x004fea0003900000 */
[----:B------:R-:W2:Y:S02]  /*9250*/  @!P0 SYNCS.PHASECHK.TRANS64 P0, [R0+URZ], R2 ;  /* 0x00000002000085a7 */ /* 0x000ea400080010ff */
[----:B--2---:R-:W-:Y:S05]  /*9260*/  @!P0 BRA `(.L_x_207) ;  /* 0xfffffffc00f08947 */ /* 0x004fea000383ffff */
[----:B------:R-:W-:Y:S05]  /*9270*/  BRA `(.L_x_86) ;  /* 0xffffffb400287947 */ /* 0x000fea000383ffff */
.L_x_90:
[----:B------:R-:W-:-:S07]  /*9280*/  MOV R0, UR4 ;  /* 0x0000000400007c02 */ /* 0x000fce0008000f00 */
.L_x_208:
[----:B--2---:R2:W4:Y:S02]  /*9290*/  SYNCS.PHASECHK.TRANS64.TRYWAIT P0, [R0+URZ], R2 ;  /* 0x00000002000075a7 */ /* 0x00452400080011ff */
[----:B----4-:R-:W-:Y:S05]  /*92a0*/  @!P0 NANOSLEEP.SYNCS 0x989680 ;  /* 0x009896800000895d */ /* 0x010fea0003900000 */
[----:B------:R-:W4:Y:S02]  /*92b0*/  @!P0 SYNCS.PHASECHK.TRANS64 P0, [R0+URZ], R2 ;  /* 0x00000002000085a7 */ /* 0x000f2400080010ff */
[----:B----4-:R-:W-:Y:S05]  /*92c0*/  @!P0 BRA `(.L_x_208) ;  /* 0xfffffffc00f08947 */ /* 0x010fea000383ffff */
[----:B------:R-:W-:Y:S05]  /*92d0*/  BRA `(.L_x_209) ;  /* 0xffffffb400dc7947 */ /* 0x000fea000383ffff */
.L_x_91:
[----:B------:R-:W-:-:S07]  /*92e0*/  MOV R0, UR5 ;  /* 0x0000000500007c02 */ /* 0x000fce0008000f00 */
.L_x_210:
[----:B-1----:R1:W2:Y:S02]  /*92f0*/  SYNCS.PHASECHK.TRANS64.TRYWAIT P0, [R0+URZ], R3 ;  /* 0x00000003000075a7 */ /* 0x0022a400080011ff */
[----:B--2---:R-:W-:Y:S05]  /*9300*/  @!P0 NANOSLEEP.SYNCS 0x989680 ;  /* 0x009896800000895d */ /* 0x004fea0003900000 */
[----:B------:R-:W2:Y:S02]  /*9310*/  @!P0 SYNCS.PHASECHK.TRANS64 P0, [R0+URZ], R3 ;  /* 0x00000003000085a7 */ /* 0x000ea400080010ff */
[----:B--2---:R-:W-:Y:S05]  /*9320*/  @!P0 BRA `(.L_x_210) ;  /* 0xfffffffc00f08947 */ /* 0x004fea000383ffff */
[----:B------:R-:W-:Y:S05]  /*9330*/  BRA `(.L_x_211) ;  /* 0xffffffb400e87947 */ /* 0x000fea000383ffff */
.L_x_92:
[----:B------:R-:W-:-:S07]  /*9340*/  MOV R0, UR5 ;  /* 0x0000000500007c02 */ /* 0x000fce0008000f00 */
.L_x_212:
[----:B-1----:R1:W2:Y:S02]  /*9350*/  SYNCS.PHASECHK.TRANS64.TRYWAIT P0, [R0+URZ], R3 ;  /* 0x00000003000075a7 */ /* 0x0022a400080011ff */
[----:B--2---:R-:W-:Y:S05]  /*9360*/  @!P0 NANOSLEEP.SYNCS 0x989680 ;  /* 0x009896800000895d */ /* 0x004fea0003900000 */
[----:B------:R-:W2:Y:S02]  /*9370*/  @!P0 SYNCS.PHASECHK.TRANS64 P0, [R0+URZ], R3 ;  /* 0x00000003000085a7 */ /* 0x000ea400080010ff */
[----:B--2---:R-:W-:Y:S05]  /*9380*/  @!P0 BRA `(.L_x_212) ;  /* 0xfffffffc00f08947 */ /* 0x004fea000383ffff */
[----:B------:R-:W-:Y:S05]  /*9390*/  BRA `(.L_x_213) ;  /* 0xffffffb400f47947 */ /* 0x000fea000383ffff */
.L_x_93:
[----:B-1----:R-:W-:-:S07]  /*93a0*/  MOV R0, UR4 ;  /* 0x0000000400007c02 */ /* 0x002fce0008000f00 */
.L_x_214:
[----:B-1----:R1:W2:Y:S02]  /*93b0*/  SYNCS.PHASECHK.TRANS64.TRYWAIT P0, [R0+URZ], R2 ;  /* 0x00000002000075a7 */ /* 0x0022a400080011ff */
[----:B--2---:R-:W-:Y:S05]  /*93c0*/  @!P0 NANOSLEEP.SYNCS 0x989680 ;  /* 0x009896800000895d */ /* 0x004fea0003900000 */
[----:B------:R-:W2:Y:S02]  /*93d0*/  @!P0 SYNCS.PHASECHK.TRANS64 P0, [R0+URZ], R2 ;  /* 0x00000002000085a7 */ /* 0x000ea400080010ff */
[----:B--2---:R-:W-:Y:S05]  /*93e0*/  @!P0 BRA `(.L_x_214) ;  /* 0xfffffffc00f08947 */ /* 0x004fea000383ffff */
[----:B------:R-:W-:Y:S05]  /*93f0*/  BRA `(.L_x_215) ;  /* 0xffffffb800007947 */ /* 0x000fea000383ffff */
.L_x_98:
[----:B---3--:R3:W4:Y:S02]  /*9400*/  SYNCS.PHASECHK.TRANS64.TRYWAIT P0, [R12+URZ+0x1e0], R0 ;  /* 0x0001e0000c0075a7 */ /* 0x00872400080011ff */
[----:B----4-:R-:W-:Y:S05]  /*9410*/  @!P0 NANOSLEEP.SYNCS 0x989680 ;  /* 0x009896800000895d */ /* 0x010fea0003900000 */
[----:B------:R-:W4:Y:S02]  /*9420*/  @!P0 SYNCS.PHASECHK.TRANS64 P0, [R12+URZ+0x1e0], R0 ;  /* 0x0001e0000c0085a7 */ /* 0x000f2400080010ff */
[----:B----4-:R-:W-:Y:S05]  /*9430*/  @!P0 BRA `(.L_x_98) ;  /* 0xfffffffc00f08947 */ /* 0x010fea000383ffff */
[----:B------:R-:W-:Y:S05]  /*9440*/  BRA `(.L_x_216) ;  /* 0xffffffbc00107947 */ /* 0x000fea000383ffff */
.L_x_101:
[----:B-1----:R-:W-:Y:S07]  /*9450*/  MOV R0, UR24 ;  /* 0x0000001800007c02 */ /* 0x002fee0008000f00 */
.L_x_217:
[----:B-1----:R1:W3:Y:S02]  /*9460*/  SYNCS.PHASECHK.TRANS64.TRYWAIT P2, [R0+URZ+0x1d8], R6 ;  /* 0x0001d806000075a7 */ /* 0x0022e400080411ff */
[----:B---3--:R-:W-:Y:S05]  /*9470*/  @!P2 NANOSLEEP.SYNCS 0x989680 ;  /* 0x009896800000a95d */ /* 0x008fea0003900000 */
[----:B------:R-:W3:Y:S02]  /*9480*/  @!P2 SYNCS.PHASECHK.TRANS64 P2, [R0+URZ+0x1d8], R6 ;  /* 0x0001d8060000a5a7 */ /* 0x000ee400080410ff */
[----:B---3--:R-:W-:Y:S05]  /*9490*/  @!P2 BRA `(.L_x_217) ;  /* 0xfffffffc00f0a947 */ /* 0x008fea000383ffff */
[----:B------:R-:W-:Y:S05]  /*94a0*/  BRA `(.L_x_100) ;  /* 0xffffffc000747947 */ /* 0x000fea000383ffff */
.L_x_104:
[----:B------:R-:W-:Y:S07]  /*94b0*/  MOV R0, UR4 ;  /* 0x0000000400007c02 */ /* 0x000fee0008000f00 */
.L_x_218:
[----:B-1----:R1:W3:Y:S02]  /*94c0*/  SYNCS.PHASECHK.TRANS64.TRYWAIT P0, [R0+URZ+0x1b8], R9 ;  /* 0x0001b809000075a7 */ /* 0x0022e400080011ff */
[----:B---3--:R-:W-:Y:S05]  /*94d0*/  @!P0 NANOSLEEP.SYNCS 0x989680 ;  /* 0x009896800000895d */ /* 0x008fea0003900000 */
[----:B------:R-:W3:Y:S02]  /*94e0*/  @!P0 SYNCS.PHASECHK.TRANS64 P0, [R0+URZ+0x1b8], R9 ;  /* 0x0001b809000085a7 */ /* 0x000ee400080010ff */
[----:B---3--:R-:W-:Y:S05]  /*94f0*/  @!P0 BRA `(.L_x_218) ;  /* 0xfffffffc00f08947 */ /* 0x008fea000383ffff */
[----:B------:R-:W-:Y:S05]  /*9500*/  BRA `(.L_x_219) ;  /* 0xffffffc000d47947 */ /* 0x000fea000383ffff */
.L_x_105:
[----:B------:R-:W-:Y:S07]  /*9510*/  MOV R6, UR5 ;  /* 0x0000000500067c02 */ /* 0x000fee0008000f00 */
.L_x_220:
[----:B-1----:R1:W3:Y:S02]  /*9520*/  SYNCS.PHASECHK.TRANS64.TRYWAIT P0, [R6+URZ+0x1b8], R0 ;  /* 0x0001b800060075a7 */ /* 0x0022e400080011ff */
[----:B---3--:R-:W-:Y:S05]  /*9530*/  @!P0 NANOSLEEP.SYNCS 0x989680 ;  /* 0x009896800000895d */ /* 0x008fea0003900000 */
[----:B------:R-:W3:Y:S02]  /*9540*/  @!P0 SYNCS.PHASECHK.TRANS64 P0, [R6+URZ+0x1b8], R0 ;  /* 0x0001b800060085a7 */ /* 0x000ee400080010ff */
[----:B---3--:R-:W-:Y:S05]  /*9550*/  @!P0 BRA `(.L_x_220) ;  /* 0xfffffffc00f08947 */ /* 0x008fea000383ffff */
[----:B------:R-:W-:Y:S05]  /*9560*/  BRA `(.L_x_221) ;  /* 0xffffffc400307947 */ /* 0x000fea000383ffff */
.L_x_107:
[----:B------:R-:W-:-:S07]  /*9570*/  MOV R0, UR4 ;  /* 0x0000000400007c02 */ /* 0x000fce0008000f00 */
.L_x_222:
[----:B-1----:R1:W4:Y:S02]  /*9580*/  SYNCS.PHASECHK.TRANS64.TRYWAIT P0, [R0+URZ], R2 ;  /* 0x00000002000075a7 */ /* 0x00232400080011ff */
[----:B----4-:R-:W-:Y:S05]  /*9590*/  @!P0 NANOSLEEP.SYNCS 0x989680 ;  /* 0x009896800000895d */ /* 0x010fea0003900000 */
[----:B------:R-:W4:Y:S02]  /*95a0*/  @!P0 SYNCS.PHASECHK.TRANS64 P0, [R0+URZ], R2 ;  /* 0x00000002000085a7 */ /* 0x000f2400080010ff */
[----:B----4-:R-:W-:Y:S05]  /*95b0*/  @!P0 BRA `(.L_x_222) ;  /* 0xfffffffc00f08947 */ /* 0x010fea000383ffff */
[----:B------:R-:W-:Y:S05]  /*95c0*/  BRA `(.L_x_223) ;  /* 0xffffffc400c07947 */ /* 0x000fea000383ffff */
.L_x_108:
[----:B------:R-:W-:-:S07]  /*95d0*/  MOV R0, UR5 ;  /* 0x0000000500007c02 */ /* 0x000fce0008000f00 */
.L_x_224:
[----:B-1----:R1:W4:Y:S02]  /*95e0*/  SYNCS.PHASECHK.TRANS64.TRYWAIT P0, [R0+URZ], R2 ;  /* 0x00000002000075a7 */ /* 0x00232400080011ff */
[----:B----4-:R-:W-:Y:S05]  /*95f0*/  @!P0 NANOSLEEP.SYNCS 0x989680 ;  /* 0x009896800000895d */ /* 0x010fea0003900000 */
[----:B------:R-:W4:Y:S02]  /*9600*/  @!P0 SYNCS.PHASECHK.TRANS64 P0, [R0+URZ], R2 ;  /* 0x00000002000085a7 */ /* 0x000f2400080010ff */
[----:B----4-:R-:W-:Y:S05]  /*9610*/  @!P0 BRA `(.L_x_224) ;  /* 0xfffffffc00f08947 */ /* 0x010fea000383ffff */
[----:B------:R-:W-:Y:S05]  /*9620*/  BRA `(.L_x_225) ;  /* 0xffffffc400cc7947 */ /* 0x000fea000383ffff */
.L_x_110:
[----:B-1----:R1:W2:Y:S02]  /*9630*/  SYNCS.PHASECHK.TRANS64.TRYWAIT P0, [R0+URZ+0x1e0], R2 ;  /* 0x0001e002000075a7 */ /* 0x0022a400080011ff */
[----:B--2---:R-:W-:Y:S05]  /*9640*/  @!P0 NANOSLEEP.SYNCS 0x989680 ;  /* 0x009896800000895d */ /* 0x004fea0003900000 */
[----:B------:R-:W2:Y:S02]  /*9650*/  @!P0 SYNCS.PHASECHK.TRANS64 P0, [R0+URZ+0x1e0], R2 ;  /* 0x0001e002000085a7 */ /* 0x000ea400080010ff */
[----:B--2---:R-:W-:Y:S05]  /*9660*/  @!P0 BRA `(.L_x_110) ;  /* 0xfffffffc00f08947 */ /* 0x004fea000383ffff */
[----:B------:R-:W-:Y:S05]  /*9670*/  BRA `(.L_x_226) ;  /* 0xffffffc800b87947 */ /* 0x000fea000383ffff */
.L_x_120:
[----:B-1----:R1:W3:Y:S02]  /*9680*/  SYNCS.PHASECHK.TRANS64.TRYWAIT P1, [R2+URZ+0x1a0], R4 ;  /* 0x0001a004020075a7 */ /* 0x0022e400080211ff */
[----:B---3--:R-:W-:Y:S05]  /*9690*/  @!P1 NANOSLEEP.SYNCS 0x989680 ;  /* 0x009896800000995d */ /* 0x008fea0003900000 */
[----:B------:R-:W3:Y:S02]  /*96a0*/  @!P1 SYNCS.PHASECHK.TRANS64 P1, [R2+URZ+0x1a0], R4 ;  /* 0x0001a004020095a7 */ /* 0x000ee400080210ff */
[----:B---3--:R-:W-:Y:S05]  /*96b0*/  @!P1 BRA `(.L_x_120) ;  /* 0xfffffffc00f09947 */ /* 0x008fea000383ffff */
[----:B------:R-:W-:Y:S05]  /*96c0*/  BRA `(.L_x_119) ;  /* 0xffffffd800287947 */ /* 0x000fea000383ffff */
.L_x_122:
[----:B-1----:R1:W2:Y:S02]  /*96d0*/  SYNCS.PHASECHK.TRANS64.TRYWAIT P0, [R27+URZ+0x200], R3 ;  /* 0x000200031b0075a7 */ /* 0x0022a400080011ff */
[----:B--2---:R-:W-:Y:S05]  /*96e0*/  @!P0 NANOSLEEP.SYNCS 0x989680 ;  /* 0x009896800000895d */ /* 0x004fea0003900000 */
[----:B------:R-:W2:Y:S02]  /*96f0*/  @!P0 SYNCS.PHASECHK.TRANS64 P0, [R27+URZ+0x200], R3 ;  /* 0x000200031b0085a7 */ /* 0x000ea400080010ff */
[----:B--2---:R-:W-:Y:S05]  /*9700*/  @!P0 BRA `(.L_x_122) ;  /* 0xfffffffc00f08947 */ /* 0x004fea000383ffff */
[----:B------:R-:W-:Y:S05]  /*9710*/  BRA `(.L_x_121) ;  /* 0xffffffd800787947 */ /* 0x000fea000383ffff */
.L_x_133:
[----:B-1----:R1:W2:Y:S02]  /*9720*/  SYNCS.PHASECHK.TRANS64.TRYWAIT P0, [R2+URZ+0x1a0], R63 ;  /* 0x0001a03f020075a7 */ /* 0x0022a400080011ff */
[----:B--2---:R-:W-:Y:S05]  /*9730*/  @!P0 NANOSLEEP.SYNCS 0x989680 ;  /* 0x009896800000895d */ /* 0x004fea0003900000 */
[----:B------:R-:W2:Y:S02]  /*9740*/  @!P0 SYNCS.PHASECHK.TRANS64 P0, [R2+URZ+0x1a0], R63 ;  /* 0x0001a03f020085a7 */ /* 0x000ea400080010ff */
[----:B--2---:R-:W-:Y:S05]  /*9750*/  @!P0 BRA `(.L_x_133) ;  /* 0xfffffffc00f08947 */ /* 0x004fea000383ffff */
[----:B------:R-:W-:Y:S05]  /*9760*/  BRA `(.L_x_132) ;  /* 0xffffffe0008c7947 */ /* 0x000fea000383ffff */
        .weak           $__internal_0_$__cuda_sm10x_tcgen05_guardrail_trap_col_being_dealloced_not_returned_by_alloc
        .type           $__internal_0_$__cuda_sm10x_tcgen05_guardrail_trap_col_being_dealloced_not_returned_by_alloc,@function
        .size           $__internal_0_$__cuda_sm10x_tcgen05_guardrail_trap_col_being_dealloced_not_returned_by_alloc,($__internal_1_$__cuda_sm10x_tcgen05_guardrail_trap_phase_invalid_during_alloc - $__internal_0_$__cuda_sm10x_tcgen05_guardrail_trap_col_being_dealloced_not_returned_by_alloc)
$__internal_0_$__cuda_sm10x_tcgen05_guardrail_trap_col_being_dealloced_not_returned_by_alloc:
[----:B------:R-:W-:Y:S05]  /*9770*/  BPT.TRAP 0x1 ;  /* 0x000000040000795c */ /* 0x000fea0000300000 */
[----:B------:R-:W-:-:S04]  /*9780*/  HFMA2 R3, -RZ, RZ, 0, 0 ;  /* 0x00000000ff037431 */ /* 0x000fc800000001ff */
[----:B------:R-:W-:Y:S05]  /*9790*/  RET.REL.NODEC R2 `(_ZN7cutlass13device_kernelINS_4gemm6kernel13GemmUniversalIN4cute5tupleIJiiiiEEENS1_10collective13CollectiveMmaINS1_35MainloopSm100TmaUmmaWarpSpecializedILi26ELi2ELi4ENS5_IJNS4_1CILi2EEESB_NSA_ILi1EEEEEEEENS5_IJNSA_ILi64EEESF_NSA_ILi32EEEEEENS_10bfloat16_tENS5_IJlSC_lEEESI_SJ_NS4_8TiledMMAINS4_8MMA_AtomIJNS4_20SM100_MMA_F16BF16_SSISI_SI_fLi64ELi64ELNS4_4UMMA5MajorE0ELSO_0ELNSN_7ScaleInE0ELSP_0EEEEEENS4_6LayoutINS5_IJSC_SC_SC_EEENS5_IJNSA_ILi0EEESU_SU_EEEEENS5_IJNS4_10UnderscoreESX_SX_EEEEENS4_23SM90_TMA_LOAD_MULTICASTENS4_14ComposedLayoutINS4_7SwizzleILi2ELi4ELi3EEENS4_18smem_ptr_flag_bitsILi16EEENSS_INS5_IJNSA_ILi8EEESG_EEENS5_IJSG_SC_EEEEEEEvNS4_8identityES10_S1A_vS1B_EENS_8epilogue10collective18CollectiveEpilogueINS1D_23Sm100TmaWarpSpecializedILi3ELi2ELi16ELb1ELb0EEEJSH_NS5_IJNSS_ISF_SC_EENSS_ISG_SC_EEEEESI_SJ_SI_SJ_NS1D_6fusion15FusionCallbacksIS1H_NS1L_17LinearCombinationISI_fSI_fLNS_15FloatRoundStyleE2EEESH_S1K_JEEENS4_5SM1004TMEM4LOAD26SM100_TMEM_LOAD_16dp256b4xENS4_13SM90_TMA_LOADES1A_NS4_17SM75_U32x4_LDSM_NENS4_14SM90_TMA_STOREES1A_NS4_17SM90_U32x4_STSM_NENS4_39AutoVectorizingCopyWithAssumedAlignmentILi128EEEEEEvvEEEEvNT_6ParamsE) ;  /* 0xffffff6802187950 */ /* 0x000fea0003c3ffff */
        .weak           $__internal_1_$__cuda_sm10x_tcgen05_guardrail_trap_phase_invalid_during_alloc
        .type           $__internal_1_$__cuda_sm10x_tcgen05_guardrail_trap_phase_invalid_during_alloc,@function
        .size           $__internal_1_$__cuda_sm10x_tcgen05_guardrail_trap_phase_invalid_during_alloc,($__internal_2_$__cuda_sm10x_tcgen05_guardrail_trap_unallocated_columns_being_dealloced - $__internal_1_$__cuda_sm10x_tcgen05_guardrail_trap_phase_invalid_during_alloc)
$__internal_1_$__cuda_sm10x_tcgen05_guardrail_trap_phase_invalid_during_alloc:
[----:B------:R-:W-:Y:S05]  /*97a0*/  BPT.TRAP 0x1 ;  /* 0x000000040000795c */ /* 0x000fea0000300000 */
[----:B------:R-:W-:-:S04]  /*97b0*/  MOV R5, 0x0 ;  /* 0x0000000000057802 */ /* 0x000fc80000000f00 */
[----:B------:R-:W-:Y:S05]  /*97c0*/  RET.REL.NODEC R4 `(_ZN7cutlass13device_kernelINS_4gemm6kernel13GemmUniversalIN4cute5tupleIJiiiiEEENS1_10collective13CollectiveMmaINS1_35MainloopSm100TmaUmmaWarpSpecializedILi26ELi2ELi4ENS5_IJNS4_1CILi2EEESB_NSA_ILi1EEEEEEEENS5_IJNSA_ILi64EEESF_NSA_ILi32EEEEEENS_10bfloat16_tENS5_IJlSC_lEEESI_SJ_NS4_8TiledMMAINS4_8MMA_AtomIJNS4_20SM100_MMA_F16BF16_SSISI_SI_fLi64ELi64ELNS4_4UMMA5MajorE0ELSO_0ELNSN_7ScaleInE0ELSP_0EEEEEENS4_6LayoutINS5_IJSC_SC_SC_EEENS5_IJNSA_ILi0EEESU_SU_EEEEENS5_IJNS4_10UnderscoreESX_SX_EEEEENS4_23SM90_TMA_LOAD_MULTICASTENS4_14ComposedLayoutINS4_7SwizzleILi2ELi4ELi3EEENS4_18smem_ptr_flag_bitsILi16EEENSS_INS5_IJNSA_ILi8EEESG_EEENS5_IJSG_SC_EEEEEEEvNS4_8identityES10_S1A_vS1B_EENS_8epilogue10collective18CollectiveEpilogueINS1D_23Sm100TmaWarpSpecializedILi3ELi2ELi16ELb1ELb0EEEJSH_NS5_IJNSS_ISF_SC_EENSS_ISG_SC_EEEEESI_SJ_SI_SJ_NS1D_6fusion15FusionCallbacksIS1H_NS1L_17LinearCombinationISI_fSI_fLNS_15FloatRoundStyleE2EEESH_S1K_JEEENS4_5SM1004TMEM4LOAD26SM100_TMEM_LOAD_16dp256b4xENS4_13SM90_TMA_LOADES1A_NS4_17SM75_U32x4_LDSM_NENS4_14SM90_TMA_STOREES1A_NS4_17SM90_U32x4_STSM_NENS4_39AutoVectorizingCopyWithAssumedAlignmentILi128EEEEEEvvEEEEvNT_6ParamsE) ;  /* 0xffffff68040c7950 */ /* 0x000fea0003c3ffff */
        .weak           $__internal_2_$__cuda_sm10x_tcgen05_guardrail_trap_unallocated_columns_being_dealloced
        .type           $__internal_2_$__cuda_sm10x_tcgen05_guardrail_trap_unallocated_columns_being_dealloced,@function
        .size           $__internal_2_$__cuda_sm10x_tcgen05_guardrail_trap_unallocated_columns_being_dealloced,(.L_x_228 - $__internal_2_$__cuda_sm10x_tcgen05_guardrail_trap_unallocated_columns_being_dealloced)
$__internal_2_$__cuda_sm10x_tcgen05_guardrail_trap_unallocated_columns_being_dealloced:
[----:B------:R-:W-:Y:S05]  /*97d0*/  BPT.TRAP 0x1 ;  /* 0x000000040000795c */ /* 0x000fea0000300000 */
[----:B------:R-:W-:-:S04]  /*97e0*/  HFMA2 R3, -RZ, RZ, 0, 0 ;  /* 0x00000000ff037431 */ /* 0x000fc800000001ff */
[----:B------:R-:W-:Y:S05]  /*97f0*/  RET.REL.NODEC R2 `(_ZN7cutlass13device_kernelINS_4gemm6kernel13GemmUniversalIN4cute5tupleIJiiiiEEENS1_10collective13CollectiveMmaINS1_35MainloopSm100TmaUmmaWarpSpecializedILi26ELi2ELi4ENS5_IJNS4_1CILi2EEESB_NSA_ILi1EEEEEEEENS5_IJNSA_ILi64EEESF_NSA_ILi32EEEEEENS_10bfloat16_tENS5_IJlSC_lEEESI_SJ_NS4_8TiledMMAINS4_8MMA_AtomIJNS4_20SM100_MMA_F16BF16_SSISI_SI_fLi64ELi64ELNS4_4UMMA5MajorE0ELSO_0ELNSN_7ScaleInE0ELSP_0EEEEEENS4_6LayoutINS5_IJSC_SC_SC_EEENS5_IJNSA_ILi0EEESU_SU_EEEEENS5_IJNS4_10UnderscoreESX_SX_EEEEENS4_23SM90_TMA_LOAD_MULTICASTENS4_14ComposedLayoutINS4_7SwizzleILi2ELi4ELi3EEENS4_18smem_ptr_flag_bitsILi16EEENSS_INS5_IJNSA_ILi8EEESG_EEENS5_IJSG_SC_EEEEEEEvNS4_8identityES10_S1A_vS1B_EENS_8epilogue10collective18CollectiveEpilogueINS1D_23Sm100TmaWarpSpecializedILi3ELi2ELi16ELb1ELb0EEEJSH_NS5_IJNSS_ISF_SC_EENSS_ISG_SC_EEEEESI_SJ_SI_SJ_NS1D_6fusion15FusionCallbacksIS1H_NS1L_17LinearCombinationISI_fSI_fLNS_15FloatRoundStyleE2EEESH_S1K_JEEENS4_5SM1004TMEM4LOAD26SM100_TMEM_LOAD_16dp256b4xENS4_13SM90_TMA_LOADES1A_NS4_17SM75_U32x4_LDSM_NENS4_14SM90_TMA_STOREES1A_NS4_17SM90_U32x4_STSM_NENS4_39AutoVectorizingCopyWithAssumedAlignmentILi128EEEEEEvvEEEEvNT_6ParamsE) ;  /* 0xffffff6802007950 */ /* 0x000fea0003c3ffff */
.L_x_227:
[----:B------:R-:W-:-:S00]  /*9800*/  BRA `(.L_x_227) ;  /* 0xfffffffc00fc7947 */ /* 0x000fc0000383ffff */
[----:B------:R-:W-:-:S00]  /*9810*/  NOP ;  /* 0x0000000000007918 */ /* 0x000fc00000000000 */
        /* <DEDUP_REMOVED lines=14> */
.L_x_228:


//--------------------- .nv.global.init           --------------------------
	.section	.nv.global.init,"aw",@progbits
.nv.global.init:
	.type		$str$27,@object
	.size		$str$27,($str$28 - $str$27)
$str$27:
        /*0000*/ 	.byte	0x28, 0x61, 0x64, 0x64, 0x72, 0x65, 0x73, 0x73, 0x20, 0x26, 0x20, 0x6d, 0x61, 0x73, 0x6b, 0x29
        /*0010*/ 	.byte	0x20, 0x3d, 0x3d, 0x20, 0x30, 0x00
	.type		$str$28,@object
	.size		$str$28,($str$26 - $str$28)
$str$28:
        /*0016*/ 	.byte	0x2f, 0x74, 0x6d, 0x70, 0x2f, 0x63, 0x75, 0x74, 0x6c, 0x61, 0x73, 0x73, 0x5f, 0x73, 0x77, 0x65
        /*0026*/ 	.byte	0x65, 0x70, 0x5f, 0x73, 0x72, 0x63, 0x2f, 0x69, 0x6e, 0x63, 0x6c, 0x75, 0x64, 0x65, 0x2f, 0x63
        /*0036*/ 	.byte	0x75, 0x74, 0x65, 0x2f, 0x70, 0x6f, 0x69, 0x6e, 0x74, 0x65, 0x72, 0x5f, 0x66, 0x6c, 0x61, 0x67
        /*0046*/ 	.byte	0x67, 0x65, 0x64, 0x2e, 0x68, 0x70, 0x70, 0x00
	.type		$str$26,@object
	.size		$str$26,($str$25 - $str$26)
$str$26:
        /*004e*/ 	.byte	0x2f, 0x74, 0x6d, 0x70, 0x2f, 0x63, 0x75, 0x74, 0x6c, 0x61, 0x73, 0x73, 0x5f, 0x73, 0x77, 0x65
        /*005e*/ 	.byte	0x65, 0x70, 0x5f, 0x73, 0x72, 0x63, 0x2f, 0x69, 0x6e, 0x63, 0x6c, 0x75, 0x64, 0x65, 0x2f, 0x63
        /*006e*/ 	.byte	0x75, 0x74, 0x65, 0x2f, 0x61, 0x74, 0x6f, 0x6d, 0x2f, 0x63, 0x6f, 0x70, 0x79, 0x5f, 0x74, 0x72
        /*007e*/ 	.byte	0x61, 0x69, 0x74, 0x73, 0x5f, 0x73, 0x6d, 0x31, 0x30, 0x30, 0x2e, 0x68, 0x70, 0x70, 0x00
	.type		$str$25,@object
	.size		$str$25,(__unnamed_1 - $str$25)
$str$25:
        /*008d*/ 	.byte	0x28, 0x28, 0x75, 0x69, 0x6e, 0x74, 0x33, 0x32, 0x5f, 0x74, 0x28, 0x74, 0x68, 0x72, 0x65, 0x61
        /*009d*/ 	.byte	0x64, 0x49, 0x64, 0x78, 0x2e, 0x78, 0x29, 0x20, 0x2f, 0x20, 0x33, 0x32, 0x29, 0x20, 0x25, 0x20
        /*00ad*/ 	.byte	0x34, 0x29, 0x20, 0x3d, 0x3d, 0x20, 0x28, 0x28, 0x28, 0x74, 0x6d, 0x65, 0x6d, 0x5f, 0x61, 0x64
        /*00bd*/ 	.byte	0x64, 0x72, 0x20, 0x3e, 0x3e, 0x20, 0x31, 0x36, 0x29, 0x20, 0x2f, 0x20, 0x33, 0x32, 0x29, 0x20
        /*00cd*/ 	.byte	0x25, 0x20, 0x34, 0x29, 0x00
	.type		__unnamed_1,@object
	.size		__unnamed_1,(__unnamed_2 - __unnamed_1)
__unnamed_1:
        /*00d2*/ 	.byte	0x61, 0x75, 0x74, 0x6f, 0x20, 0x63, 0x75, 0x74, 0x65, 0x3a, 0x3a, 0x61, 0x73, 0x5f, 0x70, 0x6f
        /* <DEDUP_REMOVED lines=24> */
        /*0262*/ 	.byte	0x30, 0x34, 0x38, 0x3e, 0x3e, 0x3e, 0x3e, 0x5d, 0x00
	.type		__unnamed_2,@object
	.size		__unnamed_2,(.L_2 - __unnamed_2)
__unnamed_2:
        /* <DEDUP_REMOVED lines=45> */
        /*053b*/ 	.byte	0x3e, 0x3e, 0x3e, 0x5d, 0x00
.L_2:


//--------------------- .nv.shared._ZN7cutlass13device_kernelINS_4gemm6kernel13GemmUniversalIN4cute5tupleIJiiiiEEENS1_10collective13CollectiveMmaINS1_35MainloopSm100TmaUmmaWarpSpecializedILi26ELi2ELi4ENS5_IJNS4_1CILi2EEESB_NSA_ILi1EEEEEEEENS5_IJNSA_ILi64EEESF_NSA_ILi32EEEEEENS_10bfloat16_tENS5_IJlSC_lEEESI_SJ_NS4_8TiledMMAINS4_8MMA_AtomIJNS4_20SM100_MMA_F16BF16_SSISI_SI_fLi64ELi64ELNS4_4UMMA5MajorE0ELSO_0ELNSN_7ScaleInE0ELSP_0EEEEEENS4_6LayoutINS5_IJSC_SC_SC_EEENS5_IJNSA_ILi0EEESU_SU_EEEEENS5_IJNS4_10UnderscoreESX_SX_EEEEENS4_23SM90_TMA_LOAD_MULTICASTENS4_14ComposedLayoutINS4_7SwizzleILi2ELi4ELi3EEENS4_18smem_ptr_flag_bitsILi16EEENSS_INS5_IJNSA_ILi8EEESG_EEENS5_IJSG_SC_EEEEEEEvNS4_8identityES10_S1A_vS1B_EENS_8epilogue10collective18CollectiveEpilogueINS1D_23Sm100TmaWarpSpecializedILi3ELi2ELi16ELb1ELb0EEEJSH_NS5_IJNSS_ISF_SC_EENSS_ISG_SC_EEEEESI_SJ_SI_SJ_NS1D_6fusion15FusionCallbacksIS1H_NS1L_17LinearCombinationISI_fSI_fLNS_15FloatRoundStyleE2EEESH_S1K_JEEENS4_5SM1004TMEM4LOAD26SM100_TMEM_LOAD_16dp256b4xENS4_13SM90_TMA_LOADES1A_NS4_17SM75_U32x4_LDSM_NENS4_14SM90_TMA_STOREES1A_NS4_17SM90_U32x4_STSM_NENS4_39AutoVectorizingCopyWithAssumedAlignmentILi128EEEEEEvvEEEEvNT_6ParamsE --------------------------
	.section	.nv.shared._ZN7cutlass13device_kernelINS_4gemm6kernel13GemmUniversalIN4cute5tupleIJiiiiEEENS1_10collective13CollectiveMmaINS1_35MainloopSm100TmaUmmaWarpSpecializedILi26ELi2ELi4ENS5_IJNS4_1CILi2EEESB_NSA_ILi1EEEEEEEENS5_IJNSA_ILi64EEESF_NSA_ILi32EEEEEENS_10bfloat16_tENS5_IJlSC_lEEESI_SJ_NS4_8TiledMMAINS4_8MMA_AtomIJNS4_20SM100_MMA_F16BF16_SSISI_SI_fLi64ELi64ELNS4_4UMMA5MajorE0ELSO_0ELNSN_7ScaleInE0ELSP_0EEEEEENS4_6LayoutINS5_IJSC_SC_SC_EEENS5_IJNSA_ILi0EEESU_SU_EEEEENS5_IJNS4_10UnderscoreESX_SX_EEEEENS4_23SM90_TMA_LOAD_MULTICASTENS4_14ComposedLayoutINS4_7SwizzleILi2ELi4ELi3EEENS4_18smem_ptr_flag_bitsILi16EEENSS_INS5_IJNSA_ILi8EEESG_EEENS5_IJSG_SC_EEEEEEEvNS4_8identityES10_S1A_vS1B_EENS_8epilogue10collective18CollectiveEpilogueINS1D_23Sm100TmaWarpSpecializedILi3ELi2ELi16ELb1ELb0EEEJSH_NS5_IJNSS_ISF_SC_EENSS_ISG_SC_EEEEESI_SJ_SI_SJ_NS1D_6fusion15FusionCallbacksIS1H_NS1L_17LinearCombinationISI_fSI_fLNS_15FloatRoundStyleE2EEESH_S1K_JEEENS4_5SM1004TMEM4LOAD26SM100_TMEM_LOAD_16dp256b4xENS4_13SM90_TMA_LOADES1A_NS4_17SM75_U32x4_LDSM_NENS4_14SM90_TMA_STOREES1A_NS4_17SM90_U32x4_STSM_NENS4_39AutoVectorizingCopyWithAssumedAlignmentILi128EEEEEEvvEEEEvNT_6ParamsE,"aw",@nobits
	.sectionflags	@""
	.align	16
	.zero		1024


//--------------------- .nv.shared.reserved.0     --------------------------
	.section	.nv.shared.reserved.0,"aw",@nobits
	.weak		__nv_reservedSMEM_offset_0_alias
	.size		__nv_reservedSMEM_offset_0_alias, 0, 64
	.other		__nv_reservedSMEM_offset_0_alias,@"STO_CUDA_RESERVED_SHARED STV_DEFAULT"
__nv_reservedSMEM_offset_0_alias:
	.zero		0
.nv.shared.reserved.0:
	.zero		64
	.weak		__nv_reservedSMEM_tcgen05_partition
	.type		__nv_reservedSMEM_tcgen05_partition,@object
	.size		__nv_reservedSMEM_tcgen05_partition,(.L_0 - __nv_reservedSMEM_tcgen05_partition)
__nv_reservedSMEM_tcgen05_partition:
	.zero		32
.L_0:


//--------------------- .nv.global                --------------------------
	.section	.nv.global,"aw",@nobits
.nv.global:
	.type		_ZN39_INTERNAL_01948b92_4_k_cu_2c00ede1_70574cute1_E,@object
	.size		_ZN39_INTERNAL_01948b92_4_k_cu_2c00ede1_70574cute1_E,(_ZN39_INTERNAL_01948b92_4_k_cu_2c00ede1_70574cuda3std3__45__cpo6cbeginE - _ZN39_INTERNAL_01948b92_4_k_cu_2c00ede1_70574cute1_E)
_ZN39_INTERNAL_01948b92_4_k_cu_2c00ede1_70574cute1_E:
	.zero		1
	.type		_ZN39_INTERNAL_01948b92_4_k_cu_2c00ede1_70574cuda3std3__45__cpo6cbeginE,@object
	.size		_ZN39_INTERNAL_01948b92_4_k_cu_2c00ede1_70574cuda3std3__45__cpo6cbeginE,(_ZN39_INTERNAL_01948b92_4_k_cu_2c00ede1_70574cuda3std3__48in_placeE - _ZN39_INTERNAL_01948b92_4_k_cu_2c00ede1_70574cuda3std3__45__cpo6cbeginE)
_ZN39_INTERNAL_01948b92_4_k_cu_2c00ede1_70574cuda3std3__45__cpo6cbeginE:
	.zero		1
	.type		_ZN39_INTERNAL_01948b92_4_k_cu_2c00ede1_70574cuda3std3__48in_placeE,@object
	.size		_ZN39_INTERNAL_01948b92_4_k_cu_2c00ede1_70574cuda3std3__48in_placeE,(_ZN39_INTERNAL_01948b92_4_k_cu_2c00ede1_70574cuda3std6ranges3__45__cpo9iter_moveE - _ZN39_INTERNAL_01948b92_4_k_cu_2c00ede1_70574cuda3std3__48in_placeE)
_ZN39_INTERNAL_01948b92_4_k_cu_2c00ede1_70574cuda3std3__48in_placeE:
	.zero		1
	.type		_ZN39_INTERNAL_01948b92_4_k_cu_2c00ede1_70574cuda3std6ranges3__45__cpo9iter_moveE,@object
	.size		_ZN39_INTERNAL_01948b92_4_k_cu_2c00ede1_70574cuda3std6ranges3__45__cpo9iter_moveE,(_ZN39_INTERNAL_01948b92_4_k_cu_2c00ede1_70574cuda3std3__45__cpo5beginE - _ZN39_INTERNAL_01948b92_4_k_cu_2c00ede1_70574cuda3std6ranges3__45__cpo9iter_moveE)
_ZN39_INTERNAL_01948b92_4_k_cu_2c00ede1_70574cuda3std6ranges3__45__cpo9iter_moveE:
	.zero		1
	.type		_ZN39_INTERNAL_01948b92_4_k_cu_2c00ede1_70574cuda3std3__45__cpo5beginE,@object
	.size		_ZN39_INTERNAL_01948b92_4_k_cu_2c00ede1_70574cuda3std3__45__cpo5beginE,(_ZN39_INTERNAL_01948b92_4_k_cu_2c00ede1_70574cuda3std3__441_GLOBAL__N__01948b92_4_k_cu_2c00ede1_70576ignoreE - _ZN39_INTERNAL_01948b92_4_k_cu_2c00ede1_70574cuda3std3__45__cpo5beginE)
_ZN39_INTERNAL_01948b92_4_k_cu_2c00ede1_70574cuda3std3__45__cpo5beginE:
	.zero		1
	.type		_ZN39_INTERNAL_01948b92_4_k_cu_2c00ede1_70574cuda3std3__441_GLOBAL__N__01948b92_4_k_cu_2c00ede1_70576ignoreE,@object
	.size		_ZN39_INTERNAL_01948b92_4_k_cu_2c00ede1_70574cuda3std3__441_GLOBAL__N__01948b92_4_k_cu_2c00ede1_70576ignoreE,(_ZN39_INTERNAL_01948b92_4_k_cu_2c00ede1_70574cute7productE - _ZN39_INTERNAL_01948b92_4_k_cu_2c00ede1_70574cuda3std3__441_GLOBAL__N__01948b92_4_k_cu_2c00ede1_70576ignoreE)
_ZN39_INTERNAL_01948b92_4_k_cu_2c00ede1_70574cuda3std3__441_GLOBAL__N__01948b92_4_k_cu_2c00ede1_70576ignoreE:
	.zero		1
	.type		_ZN39_INTERNAL_01948b92_4_k_cu_2c00ede1_70574cute7productE,@object
	.size		_ZN39_INTERNAL_01948b92_4_k_cu_2c00ede1_70574cute7productE,(_ZN39_INTERNAL_01948b92_4_k_cu_2c00ede1_70574cuda3std3__45__cpo3endE - _ZN39_INTERNAL_01948b92_4_k_cu_2c00ede1_70574cute7productE)
_ZN39_INTERNAL_01948b92_4_k_cu_2c00ede1_70574cute7productE:
	.zero		1
	.type		_ZN39_INTERNAL_01948b92_4_k_cu_2c00ede1_70574cuda3std3__45__cpo3endE,@object
	.size		_ZN39_INTERNAL_01948b92_4_k_cu_2c00ede1_70574cuda3std3__45__cpo3endE,(_ZN39_INTERNAL_01948b92_4_k_cu_2c00ede1_70574cuda3std3__419piecewise_constructE - _ZN39_INTERNAL_01948b92_4_k_cu_2c00ede1_70574cuda3std3__45__cpo3endE)
_ZN39_INTERNAL_01948b92_4_k_cu_2c00ede1_70574cuda3std3__45__cpo3endE:
	.zero		1
	.type		_ZN39_INTERNAL_01948b92_4_k_cu_2c00ede1_70574cuda3std3__419piecewise_constructE,@object
	.size		_ZN39_INTERNAL_01948b92_4_k_cu_2c00ede1_70574cuda3std3__419piecewise_constructE,(_ZN39_INTERNAL_01948b92_4_k_cu_2c00ede1_70574cuda3std3__45__cpo4cendE - _ZN39_INTERNAL_01948b92_4_k_cu_2c00ede1_70574cuda3std3__419piecewise_constructE)
_ZN39_INTERNAL_01948b92_4_k_cu_2c00ede1_70574cuda3std3__419piecewise_constructE:
	.zero		1
	.type		_ZN39_INTERNAL_01948b92_4_k_cu_2c00ede1_70574cuda3std3__45__cpo4cendE,@object
	.size		_ZN39_INTERNAL_01948b92_4_k_cu_2c00ede1_70574cuda3std3__45__cpo4cendE,(_ZN39_INTERNAL_01948b92_4_k_cu_2c00ede1_70574cuda3std6ranges3__45__cpo4swapE - _ZN39_INTERNAL_01948b92_4_k_cu_2c00ede1_70574cuda3std3__45__cpo4cendE)
_ZN39_INTERNAL_01948b92_4_k_cu_2c00ede1_70574cuda3std3__45__cpo4cendE:
	.zero		1
	.type		_ZN39_INTERNAL_01948b92_4_k_cu_2c00ede1_70574cuda3std6ranges3__45__cpo4swapE,@object
	.size		_ZN39_INTERNAL_01948b92_4_k_cu_2c00ede1_70574cuda3std6ranges3__45__cpo4swapE,(.L_10 - _ZN39_INTERNAL_01948b92_4_k_cu_2c00ede1_70574cuda3std6ranges3__45__cpo4swapE)
_ZN39_INTERNAL_01948b92_4_k_cu_2c00ede1_70574cuda3std6ranges3__45__cpo4swapE:
	.zero		1
.L_10:


//--------------------- .nv.constant0._ZN7cutlass13device_kernelINS_4gemm6kernel13GemmUniversalIN4cute5tupleIJiiiiEEENS1_10collective13CollectiveMmaINS1_35MainloopSm100TmaUmmaWarpSpecializedILi26ELi2ELi4ENS5_IJNS4_1CILi2EEESB_NSA_ILi1EEEEEEEENS5_IJNSA_ILi64EEESF_NSA_ILi32EEEEEENS_10bfloat16_tENS5_IJlSC_lEEESI_SJ_NS4_8TiledMMAINS4_8MMA_AtomIJNS4_20SM100_MMA_F16BF16_SSISI_SI_fLi64ELi64ELNS4_4UMMA5MajorE0ELSO_0ELNSN_7ScaleInE0ELSP_0EEEEEENS4_6LayoutINS5_IJSC_SC_SC_EEENS5_IJNSA_ILi0EEESU_SU_EEEEENS5_IJNS4_10UnderscoreESX_SX_EEEEENS4_23SM90_TMA_LOAD_MULTICASTENS4_14ComposedLayoutINS4_7SwizzleILi2ELi4ELi3EEENS4_18smem_ptr_flag_bitsILi16EEENSS_INS5_IJNSA_ILi8EEESG_EEENS5_IJSG_SC_EEEEEEEvNS4_8identityES10_S1A_vS1B_EENS_8epilogue10collective18CollectiveEpilogueINS1D_23Sm100TmaWarpSpecializedILi3ELi2ELi16ELb1ELb0EEEJSH_NS5_IJNSS_ISF_SC_EENSS_ISG_SC_EEEEESI_SJ_SI_SJ_NS1D_6fusion15FusionCallbacksIS1H_NS1L_17LinearCombinationISI_fSI_fLNS_15FloatRoundStyleE2EEESH_S1K_JEEENS4_5SM1004TMEM4LOAD26SM100_TMEM_LOAD_16dp256b4xENS4_13SM90_TMA_LOADES1A_NS4_17SM75_U32x4_LDSM_NENS4_14SM90_TMA_STOREES1A_NS4_17SM90_U32x4_STSM_NENS4_39AutoVectorizingCopyWithAssumedAlignmentILi128EEEEEEvvEEEEvNT_6ParamsE --------------------------
	.section	.nv.constant0._ZN7cutlass13device_kernelINS_4gemm6kernel13GemmUniversalIN4cute5tupleIJiiiiEEENS1_10collective13CollectiveMmaINS1_35MainloopSm100TmaUmmaWarpSpecializedILi26ELi2ELi4ENS5_IJNS4_1CILi2EEESB_NSA_ILi1EEEEEEEENS5_IJNSA_ILi64EEESF_NSA_ILi32EEEEEENS_10bfloat16_tENS5_IJlSC_lEEESI_SJ_NS4_8TiledMMAINS4_8MMA_AtomIJNS4_20SM100_MMA_F16BF16_SSISI_SI_fLi64ELi64ELNS4_4UMMA5MajorE0ELSO_0ELNSN_7ScaleInE0ELSP_0EEEEEENS4_6LayoutINS5_IJSC_SC_SC_EEENS5_IJNSA_ILi0EEESU_SU_EEEEENS5_IJNS4_10UnderscoreESX_SX_EEEEENS4_23SM90_TMA_LOAD_MULTICASTENS4_14ComposedLayoutINS4_7SwizzleILi2ELi4ELi3EEENS4_18smem_ptr_flag_bitsILi16EEENSS_INS5_IJNSA_ILi8EEESG_EEENS5_IJSG_SC_EEEEEEEvNS4_8identityES10_S1A_vS1B_EENS_8epilogue10collective18CollectiveEpilogueINS1D_23Sm100TmaWarpSpecializedILi3ELi2ELi16ELb1ELb0EEEJSH_NS5_IJNSS_ISF_SC_EENSS_ISG_SC_EEEEESI_SJ_SI_SJ_NS1D_6fusion15FusionCallbacksIS1H_NS1L_17LinearCombinationISI_fSI_fLNS_15FloatRoundStyleE2EEESH_S1K_JEEENS4_5SM1004TMEM4LOAD26SM100_TMEM_LOAD_16dp256b4xENS4_13SM90_TMA_LOADES1A_NS4_17SM75_U32x4_LDSM_NENS4_14SM90_TMA_STOREES1A_NS4_17SM90_U32x4_STSM_NENS4_39AutoVectorizingCopyWithAssumedAlignmentILi128EEEEEEvvEEEEvNT_6ParamsE,"a",@progbits
	.sectionflags	@""
	.align	4
.nv.constant0._ZN7cutlass13device_kernelINS_4gemm6kernel13GemmUniversalIN4cute5tupleIJiiiiEEENS1_10collective13CollectiveMmaINS1_35MainloopSm100TmaUmmaWarpSpecializedILi26ELi2ELi4ENS5_IJNS4_1CILi2EEESB_NSA_ILi1EEEEEEEENS5_IJNSA_ILi64EEESF_NSA_ILi32EEEEEENS_10bfloat16_tENS5_IJlSC_lEEESI_SJ_NS4_8TiledMMAINS4_8MMA_AtomIJNS4_20SM100_MMA_F16BF16_SSISI_SI_fLi64ELi64ELNS4_4UMMA5MajorE0ELSO_0ELNSN_7ScaleInE0ELSP_0EEEEEENS4_6LayoutINS5_IJSC_SC_SC_EEENS5_IJNSA_ILi0EEESU_SU_EEEEENS5_IJNS4_10UnderscoreESX_SX_EEEEENS4_23SM90_TMA_LOAD_MULTICASTENS4_14ComposedLayoutINS4_7SwizzleILi2ELi4ELi3EEENS4_18smem_ptr_flag_bitsILi16EEENSS_INS5_IJNSA_ILi8EEESG_EEENS5_IJSG_SC_EEEEEEEvNS4_8identityES10_S1A_vS1B_EENS_8epilogue10collective18CollectiveEpilogueINS1D_23Sm100TmaWarpSpecializedILi3ELi2ELi16ELb1ELb0EEEJSH_NS5_IJNSS_ISF_SC_EENSS_ISG_SC_EEEEESI_SJ_SI_SJ_NS1D_6fusion15FusionCallbacksIS1H_NS1L_17LinearCombinationISI_fSI_fLNS_15FloatRoundStyleE2EEESH_S1K_JEEENS4_5SM1004TMEM4LOAD26SM100_TMEM_LOAD_16dp256b4xENS4_13SM90_TMA_LOADES1A_NS4_17SM75_U32x4_LDSM_NENS4_14SM90_TMA_STOREES1A_NS4_17SM90_U32x4_STSM_NENS4_39AutoVectorizingCopyWithAssumedAlignmentILi128EEEEEEvvEEEEvNT_6ParamsE:
	.zero		2944


//--------------------- SYMBOLS --------------------------

	.type		.nv.reservedSmem.offset0,@object
	.size		.nv.reservedSmem.offset0,0x4
	.type		.nv.reservedSmem.cap,@object
	.size		.nv.reservedSmem.cap,0x4
	.type		__assertfail,@function
